//
// Generated by NVIDIA NVVM Compiler
//
// Compiler Build ID: CL-36424714
// Cuda compilation tools, release 13.0, V13.0.88
// Based on NVVM 20.0.0
//

.version 9.0
.target sm_100
.address_size 64

	// .globl	_Z9rm_kernelPPfj

.visible .entry _Z9rm_kernelPPfj(
	.param .u64 .ptr .align 1 _Z9rm_kernelPPfj_param_0,
	.param .u32 _Z9rm_kernelPPfj_param_1
)
{
	.reg .pred 	%p<26>;
	.reg .b32 	%r<107>;
	.reg .b32 	%f<129>;
	.reg .b64 	%rd<95>;

	ld.param.u64 	%rd11, [_Z9rm_kernelPPfj_param_0];
	ld.param.u32 	%r51, [_Z9rm_kernelPPfj_param_1];
	mov.u32 	%r52, %ctaid.x;
	mov.u32 	%r53, %ntid.x;
	mov.u32 	%r54, %tid.x;
	mad.lo.s32 	%r1, %r52, %r53, %r54;
	setp.ge.u32 	%p1, %r1, %r51;
	@%p1 bra 	$L__BB0_34;
	cvta.to.global.u64 	%rd12, %rd11;
	mul.wide.u32 	%rd13, %r1, 8;
	add.s64 	%rd14, %rd12, %rd13;
	ld.global.u64 	%rd15, [%rd14];
	cvta.to.global.u64 	%rd1, %rd15;
	ld.global.f32 	%f1, [%rd1];
	cvt.rzi.u32.f32 	%r2, %f1;
	mul.lo.s32 	%r3, %r2, 3;
	add.s32 	%r98, %r3, 2;
	setp.eq.s32 	%p2, %r2, 0;
	mov.f32 	%f128, 0f00000000;
	@%p2 bra 	$L__BB0_14;
	and.b32  	%r5, %r2, 15;
	setp.lt.u32 	%p3, %r2, 16;
	mov.f32 	%f128, 0f00000000;
	mov.b32 	%r94, 0;
	@%p3 bra 	$L__BB0_5;
	and.b32  	%r94, %r2, -16;
	neg.s32 	%r92, %r94;
	add.s32 	%r91, %r3, 8;
	mov.f32 	%f128, 0f00000000;
$L__BB0_4:
	.pragma "nounroll";
	add.s32 	%r56, %r91, -6;
	mul.wide.u32 	%rd16, %r56, 4;
	add.s64 	%rd17, %rd1, %rd16;
	ld.global.f32 	%f20, [%rd17];
	max.f32 	%f21, %f20, 0f00000000;
	add.f32 	%f22, %f128, %f21;
	add.s32 	%r57, %r91, -5;
	mul.wide.u32 	%rd18, %r57, 4;
	add.s64 	%rd19, %rd1, %rd18;
	ld.global.f32 	%f23, [%rd19];
	max.f32 	%f24, %f23, 0f00000000;
	add.f32 	%f25, %f22, %f24;
	add.s32 	%r58, %r91, -4;
	mul.wide.u32 	%rd20, %r58, 4;
	add.s64 	%rd21, %rd1, %rd20;
	ld.global.f32 	%f26, [%rd21];
	max.f32 	%f27, %f26, 0f00000000;
	add.f32 	%f28, %f25, %f27;
	add.s32 	%r59, %r91, -3;
	mul.wide.u32 	%rd22, %r59, 4;
	add.s64 	%rd23, %rd1, %rd22;
	ld.global.f32 	%f29, [%rd23];
	max.f32 	%f30, %f29, 0f00000000;
	add.f32 	%f31, %f28, %f30;
	add.s32 	%r60, %r91, -2;
	mul.wide.u32 	%rd24, %r60, 4;
	add.s64 	%rd25, %rd1, %rd24;
	ld.global.f32 	%f32, [%rd25];
	max.f32 	%f33, %f32, 0f00000000;
	add.f32 	%f34, %f31, %f33;
	add.s32 	%r61, %r91, -1;
	mul.wide.u32 	%rd26, %r61, 4;
	add.s64 	%rd27, %rd1, %rd26;
	ld.global.f32 	%f35, [%rd27];
	max.f32 	%f36, %f35, 0f00000000;
	add.f32 	%f37, %f34, %f36;
	add.s32 	%r62, %r91, 9;
	mul.wide.u32 	%rd28, %r91, 4;
	add.s64 	%rd29, %rd1, %rd28;
	ld.global.f32 	%f38, [%rd29];
	max.f32 	%f39, %f38, 0f00000000;
	add.f32 	%f40, %f37, %f39;
	add.s32 	%r63, %r91, 1;
	mul.wide.u32 	%rd30, %r63, 4;
	add.s64 	%rd31, %rd1, %rd30;
	ld.global.f32 	%f41, [%rd31];
	max.f32 	%f42, %f41, 0f00000000;
	add.f32 	%f43, %f40, %f42;
	add.s32 	%r64, %r91, 2;
	mul.wide.u32 	%rd32, %r64, 4;
	add.s64 	%rd33, %rd1, %rd32;
	ld.global.f32 	%f44, [%rd33];
	max.f32 	%f45, %f44, 0f00000000;
	add.f32 	%f46, %f43, %f45;
	add.s32 	%r65, %r91, 3;
	mul.wide.u32 	%rd34, %r65, 4;
	add.s64 	%rd35, %rd1, %rd34;
	ld.global.f32 	%f47, [%rd35];
	max.f32 	%f48, %f47, 0f00000000;
	add.f32 	%f49, %f46, %f48;
	add.s32 	%r66, %r91, 4;
	mul.wide.u32 	%rd36, %r66, 4;
	add.s64 	%rd37, %rd1, %rd36;
	ld.global.f32 	%f50, [%rd37];
	max.f32 	%f51, %f50, 0f00000000;
	add.f32 	%f52, %f49, %f51;
	add.s32 	%r67, %r91, 5;
	mul.wide.u32 	%rd38, %r67, 4;
	add.s64 	%rd39, %rd1, %rd38;
	ld.global.f32 	%f53, [%rd39];
	max.f32 	%f54, %f53, 0f00000000;
	add.f32 	%f55, %f52, %f54;
	add.s32 	%r68, %r91, 6;
	mul.wide.u32 	%rd40, %r68, 4;
	add.s64 	%rd41, %rd1, %rd40;
	ld.global.f32 	%f56, [%rd41];
	max.f32 	%f57, %f56, 0f00000000;
	add.f32 	%f58, %f55, %f57;
	add.s32 	%r69, %r91, 7;
	mul.wide.u32 	%rd42, %r69, 4;
	add.s64 	%rd43, %rd1, %rd42;
	ld.global.f32 	%f59, [%rd43];
	max.f32 	%f60, %f59, 0f00000000;
	add.f32 	%f61, %f58, %f60;
	add.s32 	%r70, %r91, 8;
	mul.wide.u32 	%rd44, %r70, 4;
	add.s64 	%rd45, %rd1, %rd44;
	ld.global.f32 	%f62, [%rd45];
	max.f32 	%f63, %f62, 0f00000000;
	add.f32 	%f64, %f61, %f63;
	mul.wide.u32 	%rd46, %r62, 4;
	add.s64 	%rd47, %rd1, %rd46;
	ld.global.f32 	%f65, [%rd47];
	max.f32 	%f66, %f65, 0f00000000;
	add.f32 	%f128, %f64, %f66;
	add.s32 	%r92, %r92, 16;
	add.s32 	%r91, %r91, 16;
	setp.ne.s32 	%p4, %r92, 0;
	@%p4 bra 	$L__BB0_4;
$L__BB0_5:
	setp.eq.s32 	%p5, %r5, 0;
	@%p5 bra 	$L__BB0_14;
	and.b32  	%r14, %r2, 7;
	setp.lt.u32 	%p6, %r5, 8;
	@%p6 bra 	$L__BB0_8;
	add.s32 	%r71, %r94, %r98;
	mul.wide.u32 	%rd48, %r71, 4;
	add.s64 	%rd49, %rd1, %rd48;
	ld.global.f32 	%f68, [%rd49];
	max.f32 	%f69, %f68, 0f00000000;
	add.f32 	%f70, %f128, %f69;
	add.s32 	%r72, %r71, 1;
	mul.wide.u32 	%rd50, %r72, 4;
	add.s64 	%rd51, %rd1, %rd50;
	ld.global.f32 	%f71, [%rd51];
	max.f32 	%f72, %f71, 0f00000000;
	add.f32 	%f73, %f70, %f72;
	add.s32 	%r73, %r71, 2;
	mul.wide.u32 	%rd52, %r73, 4;
	add.s64 	%rd53, %rd1, %rd52;
	ld.global.f32 	%f74, [%rd53];
	max.f32 	%f75, %f74, 0f00000000;
	add.f32 	%f76, %f73, %f75;
	add.s32 	%r74, %r71, 3;
	mul.wide.u32 	%rd54, %r74, 4;
	add.s64 	%rd55, %rd1, %rd54;
	ld.global.f32 	%f77, [%rd55];
	max.f32 	%f78, %f77, 0f00000000;
	add.f32 	%f79, %f76, %f78;
	add.s32 	%r75, %r71, 4;
	mul.wide.u32 	%rd56, %r75, 4;
	add.s64 	%rd57, %rd1, %rd56;
	ld.global.f32 	%f80, [%rd57];
	max.f32 	%f81, %f80, 0f00000000;
	add.f32 	%f82, %f79, %f81;
	add.s32 	%r76, %r71, 5;
	mul.wide.u32 	%rd58, %r76, 4;
	add.s64 	%rd59, %rd1, %rd58;
	ld.global.f32 	%f83, [%rd59];
	max.f32 	%f84, %f83, 0f00000000;
	add.f32 	%f85, %f82, %f84;
	add.s32 	%r77, %r71, 6;
	mul.wide.u32 	%rd60, %r77, 4;
	add.s64 	%rd61, %rd1, %rd60;
	ld.global.f32 	%f86, [%rd61];
	max.f32 	%f87, %f86, 0f00000000;
	add.f32 	%f88, %f85, %f87;
	add.s32 	%r78, %r71, 7;
	mul.wide.u32 	%rd62, %r78, 4;
	add.s64 	%rd63, %rd1, %rd62;
	ld.global.f32 	%f89, [%rd63];
	max.f32 	%f90, %f89, 0f00000000;
	add.f32 	%f128, %f88, %f90;
	add.s32 	%r94, %r94, 8;
$L__BB0_8:
	setp.eq.s32 	%p7, %r14, 0;
	@%p7 bra 	$L__BB0_14;
	and.b32  	%r17, %r2, 3;
	setp.lt.u32 	%p8, %r14, 4;
	@%p8 bra 	$L__BB0_11;
	add.s32 	%r79, %r94, %r98;
	mul.wide.u32 	%rd64, %r79, 4;
	add.s64 	%rd65, %rd1, %rd64;
	ld.global.f32 	%f92, [%rd65];
	max.f32 	%f93, %f92, 0f00000000;
	add.f32 	%f94, %f128, %f93;
	add.s32 	%r80, %r79, 1;
	mul.wide.u32 	%rd66, %r80, 4;
	add.s64 	%rd67, %rd1, %rd66;
	ld.global.f32 	%f95, [%rd67];
	max.f32 	%f96, %f95, 0f00000000;
	add.f32 	%f97, %f94, %f96;
	add.s32 	%r81, %r79, 2;
	mul.wide.u32 	%rd68, %r81, 4;
	add.s64 	%rd69, %rd1, %rd68;
	ld.global.f32 	%f98, [%rd69];
	max.f32 	%f99, %f98, 0f00000000;
	add.f32 	%f100, %f97, %f99;
	add.s32 	%r82, %r79, 3;
	mul.wide.u32 	%rd70, %r82, 4;
	add.s64 	%rd71, %rd1, %rd70;
	ld.global.f32 	%f101, [%rd71];
	max.f32 	%f102, %f101, 0f00000000;
	add.f32 	%f128, %f100, %f102;
	add.s32 	%r94, %r94, 4;
$L__BB0_11:
	setp.eq.s32 	%p9, %r17, 0;
	@%p9 bra 	$L__BB0_14;
	add.s32 	%r97, %r94, %r3;
	neg.s32 	%r96, %r17;
$L__BB0_13:
	.pragma "nounroll";
	add.s32 	%r83, %r97, 2;
	mul.wide.u32 	%rd72, %r83, 4;
	add.s64 	%rd73, %rd1, %rd72;
	ld.global.f32 	%f103, [%rd73];
	max.f32 	%f104, %f103, 0f00000000;
	add.f32 	%f128, %f128, %f104;
	add.s32 	%r97, %r97, 1;
	add.s32 	%r96, %r96, 1;
	setp.ne.s32 	%p10, %r96, 0;
	@%p10 bra 	$L__BB0_13;
$L__BB0_14:
	setp.gt.f32 	%p11, %f128, 0f00000000;
	@%p11 bra 	$L__BB0_27;
	setp.eq.s32 	%p12, %r2, 0;
	@%p12 bra 	$L__BB0_34;
	rcp.rn.f32 	%f15, %f1;
	and.b32  	%r26, %r2, 7;
	setp.lt.u32 	%p13, %r2, 8;
	mov.b32 	%r104, 0;
	@%p13 bra 	$L__BB0_19;
	and.b32  	%r104, %r2, -8;
	neg.s32 	%r100, %r104;
	add.s64 	%rd93, %rd1, 20;
$L__BB0_18:
	.pragma "nounroll";
	st.global.f32 	[%rd93+-12], %f15;
	st.global.f32 	[%rd93+-8], %f15;
	st.global.f32 	[%rd93+-4], %f15;
	st.global.f32 	[%rd93], %f15;
	st.global.f32 	[%rd93+4], %f15;
	st.global.f32 	[%rd93+8], %f15;
	st.global.f32 	[%rd93+12], %f15;
	st.global.f32 	[%rd93+16], %f15;
	add.s32 	%r100, %r100, 8;
	add.s64 	%rd93, %rd93, 32;
	setp.eq.s32 	%p14, %r100, 0;
	@%p14 bra 	$L__BB0_19;
	bra.uni 	$L__BB0_18;
$L__BB0_19:
	setp.eq.s32 	%p15, %r26, 0;
	@%p15 bra 	$L__BB0_34;
	and.b32  	%r46, %r2, 3;
	setp.lt.u32 	%p16, %r26, 4;
	@%p16 bra 	$L__BB0_22;
	mul.wide.u32 	%rd74, %r104, 4;
	add.s64 	%rd75, %rd1, %rd74;
	st.global.f32 	[%rd75+8], %f15;
	st.global.f32 	[%rd75+12], %f15;
	add.s32 	%r104, %r104, 4;
	st.global.f32 	[%rd75+16], %f15;
	st.global.f32 	[%rd75+20], %f15;
$L__BB0_22:
	setp.eq.s32 	%p17, %r46, 0;
	@%p17 bra 	$L__BB0_34;
	setp.eq.s32 	%p18, %r46, 1;
	@%p18 bra 	$L__BB0_25;
	add.s32 	%r49, %r104, 2;
	mul.wide.u32 	%rd76, %r104, 4;
	add.s64 	%rd77, %rd1, %rd76;
	st.global.f32 	[%rd77+8], %f15;
	st.global.f32 	[%rd77+12], %f15;
	mov.u32 	%r104, %r49;
$L__BB0_25:
	and.b32  	%r85, %r2, 1;
	setp.eq.b32 	%p19, %r85, 1;
	not.pred 	%p20, %p19;
	@%p20 bra 	$L__BB0_34;
	mul.wide.u32 	%rd78, %r104, 4;
	add.s64 	%rd79, %rd1, %rd78;
	st.global.f32 	[%rd79+8], %f15;
	bra.uni 	$L__BB0_34;
$L__BB0_27:
	setp.eq.s32 	%p21, %r2, 0;
	@%p21 bra 	$L__BB0_34;
	and.b32  	%r29, %r2, 3;
	setp.lt.u32 	%p22, %r2, 4;
	mov.b32 	%r101, 0;
	@%p22 bra 	$L__BB0_31;
	and.b32  	%r101, %r2, -4;
	neg.s32 	%r99, %r101;
	add.s64 	%rd92, %rd1, 12;
$L__BB0_30:
	add.s32 	%r87, %r98, 3;
	mul.wide.u32 	%rd80, %r98, 4;
	add.s64 	%rd81, %rd1, %rd80;
	ld.global.f32 	%f105, [%rd81];
	max.f32 	%f106, %f105, 0f00000000;
	div.rn.f32 	%f107, %f106, %f128;
	st.global.f32 	[%rd92+-4], %f107;
	add.s32 	%r88, %r98, 1;
	mul.wide.u32 	%rd82, %r88, 4;
	add.s64 	%rd83, %rd1, %rd82;
	ld.global.f32 	%f108, [%rd83];
	max.f32 	%f109, %f108, 0f00000000;
	div.rn.f32 	%f110, %f109, %f128;
	st.global.f32 	[%rd92], %f110;
	add.s32 	%r89, %r98, 2;
	mul.wide.u32 	%rd84, %r89, 4;
	add.s64 	%rd85, %rd1, %rd84;
	ld.global.f32 	%f111, [%rd85];
	max.f32 	%f112, %f111, 0f00000000;
	div.rn.f32 	%f113, %f112, %f128;
	st.global.f32 	[%rd92+4], %f113;
	mul.wide.u32 	%rd86, %r87, 4;
	add.s64 	%rd87, %rd1, %rd86;
	ld.global.f32 	%f114, [%rd87];
	max.f32 	%f115, %f114, 0f00000000;
	div.rn.f32 	%f116, %f115, %f128;
	st.global.f32 	[%rd92+8], %f116;
	add.s32 	%r99, %r99, 4;
	add.s64 	%rd92, %rd92, 16;
	add.s32 	%r98, %r98, 4;
	setp.eq.s32 	%p23, %r99, 0;
	@%p23 bra 	$L__BB0_31;
	bra.uni 	$L__BB0_30;
$L__BB0_31:
	setp.eq.s32 	%p24, %r29, 0;
	@%p24 bra 	$L__BB0_34;
	mul.wide.u32 	%rd88, %r101, 4;
	add.s64 	%rd89, %rd88, %rd1;
	add.s64 	%rd94, %rd89, 8;
	add.s32 	%r103, %r101, %r3;
	neg.s32 	%r102, %r29;
$L__BB0_33:
	.pragma "nounroll";
	add.s32 	%r90, %r103, 2;
	mul.wide.u32 	%rd90, %r90, 4;
	add.s64 	%rd91, %rd1, %rd90;
	ld.global.f32 	%f117, [%rd91];
	max.f32 	%f118, %f117, 0f00000000;
	div.rn.f32 	%f119, %f118, %f128;
	st.global.f32 	[%rd94], %f119;
	add.s64 	%rd94, %rd94, 4;
	add.s32 	%r103, %r103, 1;
	add.s32 	%r102, %r102, 1;
	setp.eq.s32 	%p25, %r102, 0;
	@%p25 bra 	$L__BB0_34;
	bra.uni 	$L__BB0_33;
$L__BB0_34:
	ret;

}
	// .globl	_Z23average_strategy_kernelPPfjf
.visible .entry _Z23average_strategy_kernelPPfjf(
	.param .u64 .ptr .align 1 _Z23average_strategy_kernelPPfjf_param_0,
	.param .u32 _Z23average_strategy_kernelPPfjf_param_1,
	.param .f32 _Z23average_strategy_kernelPPfjf_param_2
)
{
	.reg .pred 	%p<7>;
	.reg .b32 	%r<32>;
	.reg .b32 	%f<26>;
	.reg .b64 	%rd<27>;
	.reg .b64 	%fd<20>;

	ld.param.u64 	%rd8, [_Z23average_strategy_kernelPPfjf_param_0];
	ld.param.u32 	%r18, [_Z23average_strategy_kernelPPfjf_param_1];
	ld.param.f32 	%f2, [_Z23average_strategy_kernelPPfjf_param_2];
	mov.u32 	%r19, %ctaid.x;
	mov.u32 	%r20, %ntid.x;
	mov.u32 	%r21, %tid.x;
	mad.lo.s32 	%r1, %r19, %r20, %r21;
	setp.ge.u32 	%p1, %r1, %r18;
	@%p1 bra 	$L__BB1_8;
	cvta.to.global.u64 	%rd9, %rd8;
	mul.wide.u32 	%rd10, %r1, 8;
	add.s64 	%rd11, %rd9, %rd10;
	ld.global.u64 	%rd12, [%rd11];
	cvta.to.global.u64 	%rd1, %rd12;
	ld.global.f32 	%f3, [%rd1];
	cvt.rzi.u32.f32 	%r2, %f3;
	setp.eq.s32 	%p2, %r2, 0;
	@%p2 bra 	$L__BB1_8;
	ld.global.f32 	%f4, [%rd1+4];
	add.f32 	%f5, %f2, 0fBF800000;
	div.rn.f32 	%f1, %f5, %f2;
	cvt.f64.f32 	%fd2, %f2;
	rcp.rn.f64 	%fd3, %fd2;
	cvt.f64.f32 	%fd4, %f4;
	mul.f64 	%fd1, %fd3, %fd4;
	and.b32  	%r3, %r2, 3;
	setp.lt.u32 	%p3, %r2, 4;
	mov.b32 	%r29, 0;
	@%p3 bra 	$L__BB1_5;
	and.b32  	%r29, %r2, -4;
	neg.s32 	%r28, %r29;
	add.s64 	%rd25, %rd1, 12;
	add.s32 	%r27, %r2, 2;
$L__BB1_4:
	add.s32 	%r23, %r27, 3;
	mul.wide.u32 	%rd13, %r27, 4;
	add.s64 	%rd14, %rd1, %rd13;
	ld.global.f32 	%f6, [%rd14];
	mul.f32 	%f7, %f1, %f6;
	cvt.f64.f32 	%fd5, %f7;
	ld.global.f32 	%f8, [%rd25+-4];
	cvt.f64.f32 	%fd6, %f8;
	fma.rn.f64 	%fd7, %fd1, %fd6, %fd5;
	cvt.rn.f32.f64 	%f9, %fd7;
	st.global.f32 	[%rd14], %f9;
	add.s32 	%r24, %r27, 1;
	mul.wide.u32 	%rd15, %r24, 4;
	add.s64 	%rd16, %rd1, %rd15;
	ld.global.f32 	%f10, [%rd16];
	mul.f32 	%f11, %f1, %f10;
	cvt.f64.f32 	%fd8, %f11;
	ld.global.f32 	%f12, [%rd25];
	cvt.f64.f32 	%fd9, %f12;
	fma.rn.f64 	%fd10, %fd1, %fd9, %fd8;
	cvt.rn.f32.f64 	%f13, %fd10;
	st.global.f32 	[%rd16], %f13;
	add.s32 	%r25, %r27, 2;
	mul.wide.u32 	%rd17, %r25, 4;
	add.s64 	%rd18, %rd1, %rd17;
	ld.global.f32 	%f14, [%rd18];
	mul.f32 	%f15, %f1, %f14;
	cvt.f64.f32 	%fd11, %f15;
	ld.global.f32 	%f16, [%rd25+4];
	cvt.f64.f32 	%fd12, %f16;
	fma.rn.f64 	%fd13, %fd1, %fd12, %fd11;
	cvt.rn.f32.f64 	%f17, %fd13;
	st.global.f32 	[%rd18], %f17;
	mul.wide.u32 	%rd19, %r23, 4;
	add.s64 	%rd20, %rd1, %rd19;
	ld.global.f32 	%f18, [%rd20];
	mul.f32 	%f19, %f1, %f18;
	cvt.f64.f32 	%fd14, %f19;
	ld.global.f32 	%f20, [%rd25+8];
	cvt.f64.f32 	%fd15, %f20;
	fma.rn.f64 	%fd16, %fd1, %fd15, %fd14;
	cvt.rn.f32.f64 	%f21, %fd16;
	st.global.f32 	[%rd20], %f21;
	add.s32 	%r28, %r28, 4;
	add.s64 	%rd25, %rd25, 16;
	add.s32 	%r27, %r27, 4;
	setp.ne.s32 	%p4, %r28, 0;
	@%p4 bra 	$L__BB1_4;
$L__BB1_5:
	setp.eq.s32 	%p5, %r3, 0;
	@%p5 bra 	$L__BB1_8;
	mul.wide.u32 	%rd21, %r29, 4;
	add.s64 	%rd22, %rd21, %rd1;
	add.s64 	%rd26, %rd22, 8;
	add.s32 	%r31, %r2, %r29;
	neg.s32 	%r30, %r3;
$L__BB1_7:
	.pragma "nounroll";
	add.s32 	%r26, %r31, 2;
	mul.wide.u32 	%rd23, %r26, 4;
	add.s64 	%rd24, %rd1, %rd23;
	ld.global.f32 	%f22, [%rd24];
	mul.f32 	%f23, %f1, %f22;
	cvt.f64.f32 	%fd17, %f23;
	ld.global.f32 	%f24, [%rd26];
	cvt.f64.f32 	%fd18, %f24;
	fma.rn.f64 	%fd19, %fd1, %fd18, %fd17;
	cvt.rn.f32.f64 	%f25, %fd19;
	st.global.f32 	[%rd24], %f25;
	add.s64 	%rd26, %rd26, 4;
	add.s32 	%r31, %r31, 1;
	add.s32 	%r30, %r30, 1;
	setp.ne.s32 	%p6, %r30, 0;
	@%p6 bra 	$L__BB1_7;
$L__BB1_8:
	ret;

}
	// .globl	_Z9rp_kernelPP10efg_node_tj
.visible .entry _Z9rp_kernelPP10efg_node_tj(
	.param .u64 .ptr .align 1 _Z9rp_kernelPP10efg_node_tj_param_0,
	.param .u32 _Z9rp_kernelPP10efg_node_tj_param_1
)
{
	.reg .pred 	%p<8>;
	.reg .b32 	%r<13>;
	.reg .b32 	%f<19>;
	.reg .b64 	%rd<28>;

	ld.param.u64 	%rd10, [_Z9rp_kernelPP10efg_node_tj_param_0];
	ld.param.u32 	%r6, [_Z9rp_kernelPP10efg_node_tj_param_1];
	mov.u32 	%r7, %ctaid.x;
	mov.u32 	%r8, %ntid.x;
	mov.u32 	%r9, %tid.x;
	mad.lo.s32 	%r1, %r7, %r8, %r9;
	setp.ge.u32 	%p1, %r1, %r6;
	@%p1 bra 	$L__BB2_12;
	cvta.to.global.u64 	%rd11, %rd10;
	mul.wide.u32 	%rd12, %r1, 8;
	add.s64 	%rd13, %rd11, %rd12;
	ld.global.u64 	%rd14, [%rd13];
	cvta.to.global.u64 	%rd1, %rd14;
	ld.global.u64 	%rd2, [%rd1+24];
	ld.global.u32 	%r2, [%rd1+8];
	ld.global.u64 	%rd26, [%rd1];
	setp.eq.s64 	%p2, %rd26, 0;
	mov.f32 	%f15, 0f3F800000;
	mov.f32 	%f13, %f15;
	@%p2 bra 	$L__BB2_11;
	mov.f32 	%f13, 0f3F800000;
	mov.u64 	%rd27, %rd1;
	mov.f32 	%f15, %f13;
$L__BB2_3:
	mov.u64 	%rd5, %rd27;
	cvta.to.global.u64 	%rd27, %rd26;
	ld.global.u32 	%r3, [%rd27+32];
	setp.lt.s32 	%p3, %r3, 1;
	@%p3 bra 	$L__BB2_10;
	ld.global.u64 	%rd15, [%rd27+40];
	cvta.to.global.u64 	%rd7, %rd15;
	mov.b32 	%r4, 0;
$L__BB2_5:
	mul.wide.u32 	%rd16, %r4, 8;
	add.s64 	%rd17, %rd7, %rd16;
	ld.global.u64 	%rd18, [%rd17];
	cvta.to.global.u64 	%rd19, %rd18;
	setp.eq.s64 	%p4, %rd5, %rd19;
	@%p4 bra 	$L__BB2_7;
	add.s32 	%r4, %r4, 1;
	setp.lt.s32 	%p5, %r4, %r3;
	@%p5 bra 	$L__BB2_5;
	bra.uni 	$L__BB2_10;
$L__BB2_7:
	ld.global.u64 	%rd20, [%rd27+24];
	cvta.to.global.u64 	%rd8, %rd20;
	ld.global.u32 	%r11, [%rd27+8];
	setp.eq.s32 	%p6, %r11, %r2;
	@%p6 bra 	$L__BB2_9;
	mul.wide.u32 	%rd21, %r4, 4;
	add.s64 	%rd22, %rd8, %rd21;
	ld.global.f32 	%f11, [%rd22+8];
	mul.f32 	%f15, %f15, %f11;
	bra.uni 	$L__BB2_10;
$L__BB2_9:
	mul.wide.u32 	%rd23, %r4, 4;
	add.s64 	%rd24, %rd8, %rd23;
	ld.global.f32 	%f12, [%rd24+8];
	mul.f32 	%f13, %f13, %f12;
$L__BB2_10:
	ld.global.u64 	%rd26, [%rd27];
	setp.ne.s64 	%p7, %rd26, 0;
	@%p7 bra 	$L__BB2_3;
$L__BB2_11:
	st.global.f32 	[%rd1+12], %f15;
	cvta.to.global.u64 	%rd25, %rd2;
	st.global.f32 	[%rd25+4], %f13;
$L__BB2_12:
	ret;

}
	// .globl	_Z10cfv_kernelPP10efg_node_tj
.visible .entry _Z10cfv_kernelPP10efg_node_tj(
	.param .u64 .ptr .align 1 _Z10cfv_kernelPP10efg_node_tj_param_0,
	.param .u32 _Z10cfv_kernelPP10efg_node_tj_param_1
)
{
	.reg .pred 	%p<8>;
	.reg .b32 	%r<17>;
	.reg .b32 	%f<14>;
	.reg .b64 	%rd<21>;

	ld.param.u64 	%rd7, [_Z10cfv_kernelPP10efg_node_tj_param_0];
	ld.param.u32 	%r5, [_Z10cfv_kernelPP10efg_node_tj_param_1];
	mov.u32 	%r6, %ctaid.x;
	mov.u32 	%r7, %ntid.x;
	mov.u32 	%r8, %tid.x;
	mad.lo.s32 	%r1, %r6, %r7, %r8;
	setp.ge.u32 	%p1, %r1, %r5;
	@%p1 bra 	$L__BB3_9;
	cvta.to.global.u64 	%rd8, %rd7;
	mul.wide.u32 	%rd9, %r1, 8;
	add.s64 	%rd10, %rd8, %rd9;
	ld.global.u64 	%rd20, [%rd10];
	ld.u64 	%rd19, [%rd20];
	setp.eq.s64 	%p2, %rd19, 0;
	@%p2 bra 	$L__BB3_9;
	ld.f32 	%f12, [%rd20+16];
$L__BB3_3:
	mov.u64 	%rd3, %rd20;
	mov.u64 	%rd20, %rd19;
	ld.u32 	%r2, [%rd20+32];
	setp.lt.s32 	%p3, %r2, 1;
	@%p3 bra 	$L__BB3_8;
	ld.u64 	%rd5, [%rd20+40];
	mov.b32 	%r16, 0;
$L__BB3_5:
	mul.wide.u32 	%rd11, %r16, 8;
	add.s64 	%rd12, %rd5, %rd11;
	ld.u64 	%rd13, [%rd12];
	setp.eq.s64 	%p4, %rd3, %rd13;
	@%p4 bra 	$L__BB3_7;
	add.s32 	%r16, %r16, 1;
	setp.lt.s32 	%p5, %r16, %r2;
	@%p5 bra 	$L__BB3_5;
	bra.uni 	$L__BB3_8;
$L__BB3_7:
	ld.u64 	%rd14, [%rd20+24];
	ld.f32 	%f5, [%rd14];
	cvt.rzi.s32.f32 	%r10, %f5;
	shl.b32 	%r11, %r10, 1;
	add.s32 	%r12, %r16, %r11;
	mul.wide.u32 	%rd15, %r16, 4;
	add.s64 	%rd16, %rd14, %rd15;
	ld.f32 	%f6, [%rd16+8];
	ld.v2.u32 	{%r13, %r14}, [%rd20+8];
	mov.b32 	%f7, %r14;
	setp.eq.s32 	%p6, %r13, 2;
	add.s32 	%r15, %r12, 2;
	mul.wide.s32 	%rd17, %r15, 4;
	add.s64 	%rd18, %rd14, %rd17;
	neg.f32 	%f8, %f7;
	selp.f32 	%f9, %f8, %f7, %p6;
	mul.f32 	%f10, %f12, %f9;
	atom.add.f32 	%f11, [%rd18], %f10;
	mul.f32 	%f12, %f12, %f6;
$L__BB3_8:
	ld.u64 	%rd19, [%rd20];
	setp.ne.s64 	%p7, %rd19, 0;
	@%p7 bra 	$L__BB3_3;
$L__BB3_9:
	ret;

}
	// .globl	_Z20regret_update_kernelPPfj
.visible .entry _Z20regret_update_kernelPPfj(
	.param .u64 .ptr .align 1 _Z20regret_update_kernelPPfj_param_0,
	.param .u32 _Z20regret_update_kernelPPfj_param_1
)
{
	.reg .pred 	%p<16>;
	.reg .b32 	%r<101>;
	.reg .b32 	%f<133>;
	.reg .b64 	%rd<97>;

	ld.param.u64 	%rd5, [_Z20regret_update_kernelPPfj_param_0];
	ld.param.u32 	%r41, [_Z20regret_update_kernelPPfj_param_1];
	mov.u32 	%r42, %ctaid.x;
	mov.u32 	%r43, %ntid.x;
	mov.u32 	%r44, %tid.x;
	mad.lo.s32 	%r1, %r42, %r43, %r44;
	setp.ge.u32 	%p1, %r1, %r41;
	@%p1 bra 	$L__BB4_21;
	cvta.to.global.u64 	%rd6, %rd5;
	mul.wide.u32 	%rd7, %r1, 8;
	add.s64 	%rd8, %rd6, %rd7;
	ld.global.u64 	%rd9, [%rd8];
	cvta.to.global.u64 	%rd1, %rd9;
	ld.global.f32 	%f15, [%rd1];
	cvt.rzi.u32.f32 	%r2, %f15;
	shl.b32 	%r45, %r2, 1;
	add.s32 	%r95, %r45, 2;
	setp.eq.s32 	%p2, %r2, 0;
	mov.f32 	%f131, 0f00000000;
	@%p2 bra 	$L__BB4_14;
	and.b32  	%r4, %r2, 15;
	setp.lt.u32 	%p3, %r2, 16;
	mov.f32 	%f131, 0f00000000;
	mov.b32 	%r88, 0;
	@%p3 bra 	$L__BB4_5;
	and.b32  	%r88, %r2, -16;
	mov.f32 	%f131, 0f00000000;
	mov.b32 	%r93, 0;
$L__BB4_4:
	.pragma "nounroll";
	mul.wide.u32 	%rd10, %r93, 4;
	add.s64 	%rd11, %rd1, %rd10;
	ld.global.f32 	%f19, [%rd11+8];
	add.s32 	%r48, %r93, %r95;
	mul.wide.u32 	%rd12, %r48, 4;
	add.s64 	%rd13, %rd1, %rd12;
	ld.global.f32 	%f20, [%rd13];
	fma.rn.f32 	%f21, %f19, %f20, %f131;
	ld.global.f32 	%f22, [%rd11+12];
	add.s32 	%r49, %r48, 1;
	mul.wide.u32 	%rd14, %r49, 4;
	add.s64 	%rd15, %rd1, %rd14;
	ld.global.f32 	%f23, [%rd15];
	fma.rn.f32 	%f24, %f22, %f23, %f21;
	ld.global.f32 	%f25, [%rd11+16];
	add.s32 	%r50, %r48, 2;
	mul.wide.u32 	%rd16, %r50, 4;
	add.s64 	%rd17, %rd1, %rd16;
	ld.global.f32 	%f26, [%rd17];
	fma.rn.f32 	%f27, %f25, %f26, %f24;
	ld.global.f32 	%f28, [%rd11+20];
	add.s32 	%r51, %r48, 3;
	mul.wide.u32 	%rd18, %r51, 4;
	add.s64 	%rd19, %rd1, %rd18;
	ld.global.f32 	%f29, [%rd19];
	fma.rn.f32 	%f30, %f28, %f29, %f27;
	ld.global.f32 	%f31, [%rd11+24];
	add.s32 	%r52, %r48, 4;
	mul.wide.u32 	%rd20, %r52, 4;
	add.s64 	%rd21, %rd1, %rd20;
	ld.global.f32 	%f32, [%rd21];
	fma.rn.f32 	%f33, %f31, %f32, %f30;
	ld.global.f32 	%f34, [%rd11+28];
	add.s32 	%r53, %r48, 5;
	mul.wide.u32 	%rd22, %r53, 4;
	add.s64 	%rd23, %rd1, %rd22;
	ld.global.f32 	%f35, [%rd23];
	fma.rn.f32 	%f36, %f34, %f35, %f33;
	ld.global.f32 	%f37, [%rd11+32];
	add.s32 	%r54, %r48, 6;
	mul.wide.u32 	%rd24, %r54, 4;
	add.s64 	%rd25, %rd1, %rd24;
	ld.global.f32 	%f38, [%rd25];
	fma.rn.f32 	%f39, %f37, %f38, %f36;
	ld.global.f32 	%f40, [%rd11+36];
	add.s32 	%r55, %r48, 7;
	mul.wide.u32 	%rd26, %r55, 4;
	add.s64 	%rd27, %rd1, %rd26;
	ld.global.f32 	%f41, [%rd27];
	fma.rn.f32 	%f42, %f40, %f41, %f39;
	ld.global.f32 	%f43, [%rd11+40];
	add.s32 	%r56, %r48, 8;
	mul.wide.u32 	%rd28, %r56, 4;
	add.s64 	%rd29, %rd1, %rd28;
	ld.global.f32 	%f44, [%rd29];
	fma.rn.f32 	%f45, %f43, %f44, %f42;
	ld.global.f32 	%f46, [%rd11+44];
	add.s32 	%r57, %r48, 9;
	mul.wide.u32 	%rd30, %r57, 4;
	add.s64 	%rd31, %rd1, %rd30;
	ld.global.f32 	%f47, [%rd31];
	fma.rn.f32 	%f48, %f46, %f47, %f45;
	ld.global.f32 	%f49, [%rd11+48];
	add.s32 	%r58, %r48, 10;
	mul.wide.u32 	%rd32, %r58, 4;
	add.s64 	%rd33, %rd1, %rd32;
	ld.global.f32 	%f50, [%rd33];
	fma.rn.f32 	%f51, %f49, %f50, %f48;
	ld.global.f32 	%f52, [%rd11+52];
	add.s32 	%r59, %r48, 11;
	mul.wide.u32 	%rd34, %r59, 4;
	add.s64 	%rd35, %rd1, %rd34;
	ld.global.f32 	%f53, [%rd35];
	fma.rn.f32 	%f54, %f52, %f53, %f51;
	ld.global.f32 	%f55, [%rd11+56];
	add.s32 	%r60, %r48, 12;
	mul.wide.u32 	%rd36, %r60, 4;
	add.s64 	%rd37, %rd1, %rd36;
	ld.global.f32 	%f56, [%rd37];
	fma.rn.f32 	%f57, %f55, %f56, %f54;
	ld.global.f32 	%f58, [%rd11+60];
	add.s32 	%r61, %r48, 13;
	mul.wide.u32 	%rd38, %r61, 4;
	add.s64 	%rd39, %rd1, %rd38;
	ld.global.f32 	%f59, [%rd39];
	fma.rn.f32 	%f60, %f58, %f59, %f57;
	add.s32 	%r93, %r93, 16;
	ld.global.f32 	%f61, [%rd11+64];
	add.s32 	%r62, %r48, 14;
	mul.wide.u32 	%rd40, %r62, 4;
	add.s64 	%rd41, %rd1, %rd40;
	ld.global.f32 	%f62, [%rd41];
	fma.rn.f32 	%f63, %f61, %f62, %f60;
	ld.global.f32 	%f64, [%rd11+68];
	add.s32 	%r63, %r48, 15;
	mul.wide.u32 	%rd42, %r63, 4;
	add.s64 	%rd43, %rd1, %rd42;
	ld.global.f32 	%f65, [%rd43];
	fma.rn.f32 	%f131, %f64, %f65, %f63;
	setp.eq.s32 	%p4, %r93, %r88;
	@%p4 bra 	$L__BB4_5;
	bra.uni 	$L__BB4_4;
$L__BB4_5:
	setp.eq.s32 	%p5, %r4, 0;
	@%p5 bra 	$L__BB4_14;
	and.b32  	%r7, %r2, 7;
	setp.lt.u32 	%p6, %r4, 8;
	@%p6 bra 	$L__BB4_8;
	mul.wide.u32 	%rd44, %r88, 4;
	add.s64 	%rd45, %rd1, %rd44;
	ld.global.f32 	%f67, [%rd45+8];
	add.s32 	%r64, %r88, %r95;
	mul.wide.u32 	%rd46, %r64, 4;
	add.s64 	%rd47, %rd1, %rd46;
	ld.global.f32 	%f68, [%rd47];
	fma.rn.f32 	%f69, %f67, %f68, %f131;
	ld.global.f32 	%f70, [%rd45+12];
	add.s32 	%r65, %r64, 1;
	mul.wide.u32 	%rd48, %r65, 4;
	add.s64 	%rd49, %rd1, %rd48;
	ld.global.f32 	%f71, [%rd49];
	fma.rn.f32 	%f72, %f70, %f71, %f69;
	ld.global.f32 	%f73, [%rd45+16];
	add.s32 	%r66, %r64, 2;
	mul.wide.u32 	%rd50, %r66, 4;
	add.s64 	%rd51, %rd1, %rd50;
	ld.global.f32 	%f74, [%rd51];
	fma.rn.f32 	%f75, %f73, %f74, %f72;
	ld.global.f32 	%f76, [%rd45+20];
	add.s32 	%r67, %r64, 3;
	mul.wide.u32 	%rd52, %r67, 4;
	add.s64 	%rd53, %rd1, %rd52;
	ld.global.f32 	%f77, [%rd53];
	fma.rn.f32 	%f78, %f76, %f77, %f75;
	ld.global.f32 	%f79, [%rd45+24];
	add.s32 	%r68, %r64, 4;
	mul.wide.u32 	%rd54, %r68, 4;
	add.s64 	%rd55, %rd1, %rd54;
	ld.global.f32 	%f80, [%rd55];
	fma.rn.f32 	%f81, %f79, %f80, %f78;
	ld.global.f32 	%f82, [%rd45+28];
	add.s32 	%r69, %r64, 5;
	mul.wide.u32 	%rd56, %r69, 4;
	add.s64 	%rd57, %rd1, %rd56;
	ld.global.f32 	%f83, [%rd57];
	fma.rn.f32 	%f84, %f82, %f83, %f81;
	add.s32 	%r88, %r88, 8;
	ld.global.f32 	%f85, [%rd45+32];
	add.s32 	%r70, %r64, 6;
	mul.wide.u32 	%rd58, %r70, 4;
	add.s64 	%rd59, %rd1, %rd58;
	ld.global.f32 	%f86, [%rd59];
	fma.rn.f32 	%f87, %f85, %f86, %f84;
	ld.global.f32 	%f88, [%rd45+36];
	add.s32 	%r71, %r64, 7;
	mul.wide.u32 	%rd60, %r71, 4;
	add.s64 	%rd61, %rd1, %rd60;
	ld.global.f32 	%f89, [%rd61];
	fma.rn.f32 	%f131, %f88, %f89, %f87;
$L__BB4_8:
	setp.eq.s32 	%p7, %r7, 0;
	@%p7 bra 	$L__BB4_14;
	and.b32  	%r10, %r2, 3;
	setp.lt.u32 	%p8, %r7, 4;
	@%p8 bra 	$L__BB4_11;
	mul.wide.u32 	%rd62, %r88, 4;
	add.s64 	%rd63, %rd1, %rd62;
	ld.global.f32 	%f91, [%rd63+8];
	add.s32 	%r72, %r88, %r95;
	mul.wide.u32 	%rd64, %r72, 4;
	add.s64 	%rd65, %rd1, %rd64;
	ld.global.f32 	%f92, [%rd65];
	fma.rn.f32 	%f93, %f91, %f92, %f131;
	ld.global.f32 	%f94, [%rd63+12];
	add.s32 	%r73, %r72, 1;
	mul.wide.u32 	%rd66, %r73, 4;
	add.s64 	%rd67, %rd1, %rd66;
	ld.global.f32 	%f95, [%rd67];
	fma.rn.f32 	%f96, %f94, %f95, %f93;
	add.s32 	%r88, %r88, 4;
	ld.global.f32 	%f97, [%rd63+16];
	add.s32 	%r74, %r72, 2;
	mul.wide.u32 	%rd68, %r74, 4;
	add.s64 	%rd69, %rd1, %rd68;
	ld.global.f32 	%f98, [%rd69];
	fma.rn.f32 	%f99, %f97, %f98, %f96;
	ld.global.f32 	%f100, [%rd63+20];
	add.s32 	%r75, %r72, 3;
	mul.wide.u32 	%rd70, %r75, 4;
	add.s64 	%rd71, %rd1, %rd70;
	ld.global.f32 	%f101, [%rd71];
	fma.rn.f32 	%f131, %f100, %f101, %f99;
$L__BB4_11:
	setp.eq.s32 	%p9, %r10, 0;
	@%p9 bra 	$L__BB4_14;
	mul.wide.u32 	%rd72, %r88, 4;
	add.s64 	%rd73, %rd72, %rd1;
	add.s64 	%rd96, %rd73, 8;
	add.s32 	%r92, %r88, %r45;
	neg.s32 	%r91, %r10;
$L__BB4_13:
	.pragma "nounroll";
	ld.global.f32 	%f102, [%rd96];
	add.s32 	%r77, %r92, 2;
	mul.wide.u32 	%rd74, %r77, 4;
	add.s64 	%rd75, %rd1, %rd74;
	ld.global.f32 	%f103, [%rd75];
	fma.rn.f32 	%f131, %f102, %f103, %f131;
	add.s64 	%rd96, %rd96, 4;
	add.s32 	%r92, %r92, 1;
	add.s32 	%r91, %r91, 1;
	setp.ne.s32 	%p10, %r91, 0;
	@%p10 bra 	$L__BB4_13;
$L__BB4_14:
	setp.eq.s32 	%p11, %r2, 0;
	@%p11 bra 	$L__BB4_21;
	and.b32  	%r19, %r2, 3;
	setp.lt.u32 	%p12, %r2, 4;
	mov.b32 	%r97, 0;
	@%p12 bra 	$L__BB4_18;
	and.b32  	%r97, %r2, -4;
	neg.s32 	%r96, %r97;
	mad.lo.s32 	%r94, %r2, 3, 5;
$L__BB4_17:
	add.s32 	%r79, %r95, 3;
	mul.wide.u32 	%rd76, %r95, 4;
	add.s64 	%rd77, %rd1, %rd76;
	ld.global.f32 	%f104, [%rd77];
	sub.f32 	%f105, %f104, %f131;
	add.s32 	%r80, %r94, -3;
	mul.wide.u32 	%rd78, %r80, 4;
	add.s64 	%rd79, %rd1, %rd78;
	ld.global.f32 	%f106, [%rd79];
	add.f32 	%f107, %f106, %f105;
	st.global.f32 	[%rd79], %f107;
	add.s32 	%r81, %r95, 1;
	mul.wide.u32 	%rd80, %r81, 4;
	add.s64 	%rd81, %rd1, %rd80;
	ld.global.f32 	%f108, [%rd81];
	sub.f32 	%f109, %f108, %f131;
	add.s32 	%r82, %r94, -2;
	mul.wide.u32 	%rd82, %r82, 4;
	add.s64 	%rd83, %rd1, %rd82;
	ld.global.f32 	%f110, [%rd83];
	add.f32 	%f111, %f110, %f109;
	st.global.f32 	[%rd83], %f111;
	add.s32 	%r83, %r95, 2;
	mul.wide.u32 	%rd84, %r83, 4;
	add.s64 	%rd85, %rd1, %rd84;
	ld.global.f32 	%f112, [%rd85];
	sub.f32 	%f113, %f112, %f131;
	add.s32 	%r84, %r94, -1;
	mul.wide.u32 	%rd86, %r84, 4;
	add.s64 	%rd87, %rd1, %rd86;
	ld.global.f32 	%f114, [%rd87];
	add.f32 	%f115, %f114, %f113;
	st.global.f32 	[%rd87], %f115;
	mul.wide.u32 	%rd88, %r79, 4;
	add.s64 	%rd89, %rd1, %rd88;
	ld.global.f32 	%f116, [%rd89];
	sub.f32 	%f117, %f116, %f131;
	mul.wide.u32 	%rd90, %r94, 4;
	add.s64 	%rd91, %rd1, %rd90;
	ld.global.f32 	%f118, [%rd91];
	add.f32 	%f119, %f118, %f117;
	st.global.f32 	[%rd91], %f119;
	add.s32 	%r96, %r96, 4;
	add.s32 	%r95, %r95, 4;
	add.s32 	%r94, %r94, 4;
	setp.ne.s32 	%p13, %r96, 0;
	@%p13 bra 	$L__BB4_17;
$L__BB4_18:
	setp.eq.s32 	%p14, %r19, 0;
	@%p14 bra 	$L__BB4_21;
	mad.lo.s32 	%r100, %r2, 3, %r97;
	add.s32 	%r99, %r97, %r45;
	neg.s32 	%r98, %r19;
$L__BB4_20:
	.pragma "nounroll";
	add.s32 	%r86, %r99, 2;
	mul.wide.u32 	%rd92, %r86, 4;
	add.s64 	%rd93, %rd1, %rd92;
	ld.global.f32 	%f120, [%rd93];
	sub.f32 	%f121, %f120, %f131;
	add.s32 	%r87, %r100, 2;
	mul.wide.u32 	%rd94, %r87, 4;
	add.s64 	%rd95, %rd1, %rd94;
	ld.global.f32 	%f122, [%rd95];
	add.f32 	%f123, %f122, %f121;
	st.global.f32 	[%rd95], %f123;
	add.s32 	%r100, %r100, 1;
	add.s32 	%r99, %r99, 1;
	add.s32 	%r98, %r98, 1;
	setp.ne.s32 	%p15, %r98, 0;
	@%p15 bra 	$L__BB4_20;
$L__BB4_21:
	ret;

}


// ===== COMPILED SASS (sm_100) =====

	.target	sm_100

	.elftype	@"ET_EXEC"


//--------------------- .note.nv.tkinfo           --------------------------
	.section	.note.nv.tkinfo,"",@"SHT_NOTE"
	.sectionflags	@"SHF_NOTE_NV_TKINFO"
	.tkinfo
        /*0018*/ 	.word	0x00000002
        /*0030*/ 	.string	""
        /*0030*/ 	.string	"ptxas"
        /*0030*/ 	.string	"Cuda compilation tools, release 13.0, V13.0.88"
        /*0030*/ 	.string	"Build cuda_13.0.r13.0/compiler.36424714_0"
        /*0030*/ 	.string	"-arch sm_100 -m 64 "



//--------------------- .note.nv.cuinfo           --------------------------
	.section	.note.nv.cuinfo,"",@"SHT_NOTE"
	.sectionflags	@"SHF_NOTE_NV_CUINFO"
        /*0018*/ 	.short	0x0002
        /*001a*/ 	.short	0x0064
        /*001c*/ 	.short	0x0082
	.zero		2


//--------------------- .nv.info                  --------------------------
	.section	.nv.info,"",@"SHT_CUDA_INFO"
	.align	4


	//----- nvinfo : EIATTR_REGCOUNT
	.align		4
        /*0000*/ 	.byte	0x04, 0x2f
        /*0002*/ 	.short	(.L_1 - .L_0)
	.align		4
.L_0:
        /*0004*/ 	.word	index@(_Z9rm_kernelPPfj)
        /*0008*/ 	.word	0x00000020


	//----- nvinfo : EIATTR_FRAME_SIZE
	.align		4
.L_1:
        /*000c*/ 	.byte	0x04, 0x11
        /*000e*/ 	.short	(.L_3 - .L_2)
	.align		4
.L_2:
        /*0010*/ 	.word	index@($__internal_3_$__cuda_sm3x_div_rn_noftz_f32_slowpath)
        /*0014*/ 	.word	0x00000000


	//----- nvinfo : EIATTR_FRAME_SIZE
	.align		4
.L_3:
        /*0018*/ 	.byte	0x04, 0x11
        /*001a*/ 	.short	(.L_5 - .L_4)
	.align		4
.L_4:
        /*001c*/ 	.word	index@($__internal_2_$__cuda_sm20_rcp_rn_f32_slowpath)
        /*0020*/ 	.word	0x00000000


	//----- nvinfo : EIATTR_FRAME_SIZE
	.align		4
.L_5:
        /*0024*/ 	.byte	0x04, 0x11
        /*0026*/ 	.short	(.L_7 - .L_6)
	.align		4
.L_6:
        /*0028*/ 	.word	index@(_Z9rm_kernelPPfj)
        /*002c*/ 	.word	0x00000000


	//----- nvinfo : EIATTR_REGCOUNT
	.align		4
.L_7:
        /*0030*/ 	.byte	0x04, 0x2f
        /*0032*/ 	.short	(.L_9 - .L_8)
	.align		4
.L_8:
        /*0034*/ 	.word	index@(_Z23average_strategy_kernelPPfjf)
        /*0038*/ 	.word	0x0000001d


	//----- nvinfo : EIATTR_FRAME_SIZE
	.align		4
.L_9:
        /*003c*/ 	.byte	0x04, 0x11
        /*003e*/ 	.short	(.L_11 - .L_10)
	.align		4
.L_10:
        /*0040*/ 	.word	index@($__internal_1_$__cuda_sm3x_div_rn_noftz_f32_slowpath)
        /*0044*/ 	.word	0x00000000


	//----- nvinfo : EIATTR_FRAME_SIZE
	.align		4
.L_11:
        /*0048*/ 	.byte	0x04, 0x11
        /*004a*/ 	.short	(.L_13 - .L_12)
	.align		4
.L_12:
        /*004c*/ 	.word	index@($__internal_0_$__cuda_sm20_dblrcp_rn_slowpath_v3)
        /*0050*/ 	.word	0x00000000


	//----- nvinfo : EIATTR_FRAME_SIZE
	.align		4
.L_13:
        /*0054*/ 	.byte	0x04, 0x11
        /*0056*/ 	.short	(.L_15 - .L_14)
	.align		4
.L_14:
        /*0058*/ 	.word	index@(_Z23average_strategy_kernelPPfjf)
        /*005c*/ 	.word	0x00000000


	//----- nvinfo : EIATTR_REGCOUNT
	.align		4
.L_15:
        /*0060*/ 	.byte	0x04, 0x2f
        /*0062*/ 	.short	(.L_17 - .L_16)
	.align		4
.L_16:
        /*0064*/ 	.word	index@(_Z9rp_kernelPP10efg_node_tj)
        /*0068*/ 	.word	0x00000018


	//----- nvinfo : EIATTR_FRAME_SIZE
	.align		4
.L_17:
        /*006c*/ 	.byte	0x04, 0x11
        /*006e*/ 	.short	(.L_19 - .L_18)
	.align		4
.L_18:
        /*0070*/ 	.word	index@(_Z9rp_kernelPP10efg_node_tj)
        /*0074*/ 	.word	0x00000000


	//----- nvinfo : EIATTR_REGCOUNT
	.align		4
.L_19:
        /*0078*/ 	.byte	0x04, 0x2f
        /*007a*/ 	.short	(.L_21 - .L_20)
	.align		4
.L_20:
        /*007c*/ 	.word	index@(_Z10cfv_kernelPP10efg_node_tj)
        /*0080*/ 	.word	0x00000010


	//----- nvinfo : EIATTR_FRAME_SIZE
	.align		4
.L_21:
        /*0084*/ 	.byte	0x04, 0x11
        /*0086*/ 	.short	(.L_23 - .L_22)
	.align		4
.L_22:
        /*0088*/ 	.word	index@(_Z10cfv_kernelPP10efg_node_tj)
        /*008c*/ 	.word	0x00000000


	//----- nvinfo : EIATTR_REGCOUNT
	.align		4
.L_23:
        /*0090*/ 	.byte	0x04, 0x2f
        /*0092*/ 	.short	(.L_25 - .L_24)
	.align		4
.L_24:
        /*0094*/ 	.word	index@(_Z20regret_update_kernelPPfj)
        /*0098*/ 	.word	0x00000020


	//----- nvinfo : EIATTR_FRAME_SIZE
	.align		4
.L_25:
        /*009c*/ 	.byte	0x04, 0x11
        /*009e*/ 	.short	(.L_27 - .L_26)
	.align		4
.L_26:
        /*00a0*/ 	.word	index@(_Z20regret_update_kernelPPfj)
        /*00a4*/ 	.word	0x00000000


	//----- nvinfo : EIATTR_MIN_STACK_SIZE
	.align		4
.L_27:
        /*00a8*/ 	.byte	0x04, 0x12
        /*00aa*/ 	.short	(.L_29 - .L_28)
	.align		4
.L_28:
        /*00ac*/ 	.word	index@(_Z20regret_update_kernelPPfj)
        /*00b0*/ 	.word	0x00000000


	//----- nvinfo : EIATTR_MIN_STACK_SIZE
	.align		4
.L_29:
        /*00b4*/ 	.byte	0x04, 0x12
        /*00b6*/ 	.short	(.L_31 - .L_30)
	.align		4
.L_30:
        /*00b8*/ 	.word	index@(_Z10cfv_kernelPP10efg_node_tj)
        /*00bc*/ 	.word	0x00000000


	//----- nvinfo : EIATTR_MIN_STACK_SIZE
	.align		4
.L_31:
        /*00c0*/ 	.byte	0x04, 0x12
        /*00c2*/ 	.short	(.L_33 - .L_32)
	.align		4
.L_32:
        /*00c4*/ 	.word	index@(_Z9rp_kernelPP10efg_node_tj)
        /*00c8*/ 	.word	0x00000000


	//----- nvinfo : EIATTR_MIN_STACK_SIZE
	.align		4
.L_33:
        /*00cc*/ 	.byte	0x04, 0x12
        /*00ce*/ 	.short	(.L_35 - .L_34)
	.align		4
.L_34:
        /*00d0*/ 	.word	index@(_Z23average_strategy_kernelPPfjf)
        /*00d4*/ 	.word	0x00000000


	//----- nvinfo : EIATTR_MIN_STACK_SIZE
	.align		4
.L_35:
        /*00d8*/ 	.byte	0x04, 0x12
        /*00da*/ 	.short	(.L_37 - .L_36)
	.align		4
.L_36:
        /*00dc*/ 	.word	index@(_Z9rm_kernelPPfj)
        /*00e0*/ 	.word	0x00000000
.L_37:


//--------------------- .nv.compat                --------------------------
	.section	.nv.compat,"",@"SHT_CUDA_COMPAT_INFO"
	.align	4
        /*0000*/ 	.byte	0x02, 0x09, 0x00, 0x00, 0x02, 0x02, 0x01, 0x00, 0x02, 0x05, 0x05, 0x00, 0x03, 0x07, 0x01, 0x01
        /*0010*/ 	.byte	0x02, 0x03, 0x00, 0x00, 0x02, 0x06, 0x01, 0x00, 0x04, 0x0b, 0x08, 0x00, 0x01, 0x00, 0x00, 0x00
        /*0020*/ 	.byte	0x00, 0x00, 0x00, 0x00


//--------------------- .nv.info._Z20regret_update_kernelPPfj --------------------------
	.section	.nv.info._Z20regret_update_kernelPPfj,"",@"SHT_CUDA_INFO"
	.sectionflags	@""
	.align	4


	//----- nvinfo : EIATTR_CUDA_API_VERSION
	.align		4
        /*0000*/ 	.byte	0x04, 0x37
        /*0002*/ 	.short	(.L_39 - .L_38)
.L_38:
        /*0004*/ 	.word	0x00000082


	//----- nvinfo : EIATTR_KPARAM_INFO
	.align		4
.L_39:
        /*0008*/ 	.byte	0x04, 0x17
        /*000a*/ 	.short	(.L_41 - .L_40)
.L_40:
        /*000c*/ 	.word	0x00000000
        /*0010*/ 	.short	0x0001
        /*0012*/ 	.short	0x0008
        /*0014*/ 	.byte	0x00, 0xf0, 0x11, 0x00


	//----- nvinfo : EIATTR_KPARAM_INFO
	.align		4
.L_41:
        /*0018*/ 	.byte	0x04, 0x17
        /*001a*/ 	.short	(.L_43 - .L_42)
.L_42:
        /*001c*/ 	.word	0x00000000
        /*0020*/ 	.short	0x0000
        /*0022*/ 	.short	0x0000
        /*0024*/ 	.byte	0x00, 0xf5, 0x21, 0x00


	//----- nvinfo : EIATTR_SPARSE_MMA_MASK
	.align		4
.L_43:
        /*0028*/ 	.byte	0x03, 0x50
        /*002a*/ 	.short	0x0000


	//----- nvinfo : EIATTR_MAXREG_COUNT
	.align		4
        /*002c*/ 	.byte	0x03, 0x1b
        /*002e*/ 	.short	0x00ff


	//----- nvinfo : EIATTR_MERCURY_ISA_VERSION
	.align		4
        /*0030*/ 	.byte	0x03, 0x5f
        /*0032*/ 	.short	0x0101


	//----- nvinfo : EIATTR_VRC_CTA_INIT_COUNT
	.align		4
        /*0034*/ 	.byte	0x02, 0x4a
	.zero		1
	.zero		1


	//----- nvinfo : EIATTR_EXIT_INSTR_OFFSETS
	.align		4
        /*0038*/ 	.byte	0x04, 0x1c
        /*003a*/ 	.short	(.L_45 - .L_44)


	//   ....[0]....
.L_44:
        /*003c*/ 	.word	0x00000070


	//   ....[1]....
        /*0040*/ 	.word	0x00000d50


	//   ....[2]....
        /*0044*/ 	.word	0x00001080


	//   ....[3]....
        /*0048*/ 	.word	0x000011a0


	//----- nvinfo : EIATTR_CRS_STACK_SIZE
	.align		4
.L_45:
        /*004c*/ 	.byte	0x04, 0x1e
        /*004e*/ 	.short	(.L_47 - .L_46)
.L_46:
        /*0050*/ 	.word	0x00000000


	//----- nvinfo : EIATTR_CBANK_PARAM_SIZE
	.align		4
.L_47:
        /*0054*/ 	.byte	0x03, 0x19
        /*0056*/ 	.short	0x000c


	//----- nvinfo : EIATTR_PARAM_CBANK
	.align		4
        /*0058*/ 	.byte	0x04, 0x0a
        /*005a*/ 	.short	(.L_49 - .L_48)
	.align		4
.L_48:
        /*005c*/ 	.word	index@(.nv.constant0._Z20regret_update_kernelPPfj)
        /*0060*/ 	.short	0x0380
        /*0062*/ 	.short	0x000c


	//----- nvinfo : EIATTR_SW_WAR
	.align		4
.L_49:
        /*0064*/ 	.byte	0x04, 0x36
        /*0066*/ 	.short	(.L_51 - .L_50)
.L_50:
        /*0068*/ 	.word	0x00000008
.L_51:


//--------------------- .nv.info._Z10cfv_kernelPP10efg_node_tj --------------------------
	.section	.nv.info._Z10cfv_kernelPP10efg_node_tj,"",@"SHT_CUDA_INFO"
	.sectionflags	@""
	.align	4


	//----- nvinfo : EIATTR_CUDA_API_VERSION
	.align		4
        /*0000*/ 	.byte	0x04, 0x37
        /*0002*/ 	.short	(.L_53 - .L_52)
.L_52:
        /*0004*/ 	.word	0x00000082


	//----- nvinfo : EIATTR_KPARAM_INFO
	.align		4
.L_53:
        /*0008*/ 	.byte	0x04, 0x17
        /*000a*/ 	.short	(.L_55 - .L_54)
.L_54:
        /*000c*/ 	.word	0x00000000
        /*0010*/ 	.short	0x0001
        /*0012*/ 	.short	0x0008
        /*0014*/ 	.byte	0x00, 0xf0, 0x11, 0x00


	//----- nvinfo : EIATTR_KPARAM_INFO
	.align		4
.L_55:
        /*0018*/ 	.byte	0x04, 0x17
        /*001a*/ 	.short	(.L_57 - .L_56)
.L_56:
        /*001c*/ 	.word	0x00000000
        /*0020*/ 	.short	0x0000
        /*0022*/ 	.short	0x0000
        /*0024*/ 	.byte	0x00, 0xf5, 0x21, 0x00


	//----- nvinfo : EIATTR_SPARSE_MMA_MASK
	.align		4
.L_57:
        /*0028*/ 	.byte	0x03, 0x50
        /*002a*/ 	.short	0x0000


	//----- nvinfo : EIATTR_MAXREG_COUNT
	.align		4
        /*002c*/ 	.byte	0x03, 0x1b
        /*002e*/ 	.short	0x00ff


	//----- nvinfo : EIATTR_MERCURY_ISA_VERSION
	.align		4
        /*0030*/ 	.byte	0x03, 0x5f
        /*0032*/ 	.short	0x0101


	//----- nvinfo : EIATTR_VRC_CTA_INIT_COUNT
	.align		4
        /*0034*/ 	.byte	0x02, 0x4a
	.zero		1
	.zero		1


	//----- nvinfo : EIATTR_EXIT_INSTR_OFFSETS
	.align		4
        /*0038*/ 	.byte	0x04, 0x1c
        /*003a*/ 	.short	(.L_59 - .L_58)


	//   ....[0]....
.L_58:
        /*003c*/ 	.word	0x00000070


	//   ....[1]....
        /*0040*/ 	.word	0x000000f0


	//   ....[2]....
        /*0044*/ 	.word	0x000004e0


	//----- nvinfo : EIATTR_CRS_STACK_SIZE
	.align		4
.L_59:
        /*0048*/ 	.byte	0x04, 0x1e
        /*004a*/ 	.short	(.L_61 - .L_60)
.L_60:
        /*004c*/ 	.word	0x00000000


	//----- nvinfo : EIATTR_CBANK_PARAM_SIZE
	.align		4
.L_61:
        /*0050*/ 	.byte	0x03, 0x19
        /*0052*/ 	.short	0x000c


	//----- nvinfo : EIATTR_PARAM_CBANK
	.align		4
        /*0054*/ 	.byte	0x04, 0x0a
        /*0056*/ 	.short	(.L_63 - .L_62)
	.align		4
.L_62:
        /*0058*/ 	.word	index@(.nv.constant0._Z10cfv_kernelPP10efg_node_tj)
        /*005c*/ 	.short	0x0380
        /*005e*/ 	.short	0x000c


	//----- nvinfo : EIATTR_SW_WAR
	.align		4
.L_63:
        /*0060*/ 	.byte	0x04, 0x36
        /*0062*/ 	.short	(.L_65 - .L_64)
.L_64:
        /*0064*/ 	.word	0x00000008
.L_65:


//--------------------- .nv.info._Z9rp_kernelPP10efg_node_tj --------------------------
	.section	.nv.info._Z9rp_kernelPP10efg_node_tj,"",@"SHT_CUDA_INFO"
	.sectionflags	@""
	.align	4


	//----- nvinfo : EIATTR_CUDA_API_VERSION
	.align		4
        /*0000*/ 	.byte	0x04, 0x37
        /*0002*/ 	.short	(.L_67 - .L_66)
.L_66:
        /*0004*/ 	.word	0x00000082


	//----- nvinfo : EIATTR_KPARAM_INFO
	.align		4
.L_67:
        /*0008*/ 	.byte	0x04, 0x17
        /*000a*/ 	.short	(.L_69 - .L_68)
.L_68:
        /*000c*/ 	.word	0x00000000
        /*0010*/ 	.short	0x0001
        /*0012*/ 	.short	0x0008
        /*0014*/ 	.byte	0x00, 0xf0, 0x11, 0x00


	//----- nvinfo : EIATTR_KPARAM_INFO
	.align		4
.L_69:
        /*0018*/ 	.byte	0x04, 0x17
        /*001a*/ 	.short	(.L_71 - .L_70)
.L_70:
        /*001c*/ 	.word	0x00000000
        /*0020*/ 	.short	0x0000
        /*0022*/ 	.short	0x0000
        /*0024*/ 	.byte	0x00, 0xf5, 0x21, 0x00


	//----- nvinfo : EIATTR_SPARSE_MMA_MASK
	.align		4
.L_71:
        /*0028*/ 	.byte	0x03, 0x50
        /*002a*/ 	.short	0x0000


	//----- nvinfo : EIATTR_MAXREG_COUNT
	.align		4
        /*002c*/ 	.byte	0x03, 0x1b
        /*002e*/ 	.short	0x00ff


	//----- nvinfo : EIATTR_MERCURY_ISA_VERSION
	.align		4
        /*0030*/ 	.byte	0x03, 0x5f
        /*0032*/ 	.short	0x0101


	//----- nvinfo : EIATTR_VRC_CTA_INIT_COUNT
	.align		4
        /*0034*/ 	.byte	0x02, 0x4a
	.zero		1
	.zero		1


	//----- nvinfo : EIATTR_EXIT_INSTR_OFFSETS
	.align		4
        /*0038*/ 	.byte	0x04, 0x1c
        /*003a*/ 	.short	(.L_73 - .L_72)


	//   ....[0]....
.L_72:
        /*003c*/ 	.word	0x00000070


	//   ....[1]....
        /*0040*/ 	.word	0x000003b0


	//----- nvinfo : EIATTR_CRS_STACK_SIZE
	.align		4
.L_73:
        /*0044*/ 	.byte	0x04, 0x1e
        /*0046*/ 	.short	(.L_75 - .L_74)
.L_74:
        /*0048*/ 	.word	0x00000000


	//----- nvinfo : EIATTR_CBANK_PARAM_SIZE
	.align		4
.L_75:
        /*004c*/ 	.byte	0x03, 0x19
        /*004e*/ 	.short	0x000c


	//----- nvinfo : EIATTR_PARAM_CBANK
	.align		4
        /*0050*/ 	.byte	0x04, 0x0a
        /*0052*/ 	.short	(.L_77 - .L_76)
	.align		4
.L_76:
        /*0054*/ 	.word	index@(.nv.constant0._Z9rp_kernelPP10efg_node_tj)
        /*0058*/ 	.short	0x0380
        /*005a*/ 	.short	0x000c


	//----- nvinfo : EIATTR_SW_WAR
	.align		4
.L_77:
        /*005c*/ 	.byte	0x04, 0x36
        /*005e*/ 	.short	(.L_79 - .L_78)
.L_78:
        /*0060*/ 	.word	0x00000008
.L_79:


//--------------------- .nv.info._Z23average_strategy_kernelPPfjf --------------------------
	.section	.nv.info._Z23average_strategy_kernelPPfjf,"",@"SHT_CUDA_INFO"
	.sectionflags	@""
	.align	4


	//----- nvinfo : EIATTR_CUDA_API_VERSION
	.align		4
        /*0000*/ 	.byte	0x04, 0x37
        /*0002*/ 	.short	(.L_81 - .L_80)
.L_80:
        /*0004*/ 	.word	0x00000082


	//----- nvinfo : EIATTR_KPARAM_INFO
	.align		4
.L_81:
        /*0008*/ 	.byte	0x04, 0x17
        /*000a*/ 	.short	(.L_83 - .L_82)
.L_82:
        /*000c*/ 	.word	0x00000000
        /*0010*/ 	.short	0x0002
        /*0012*/ 	.short	0x000c
        /*0014*/ 	.byte	0x00, 0xf0, 0x11, 0x00


	//----- nvinfo : EIATTR_KPARAM_INFO
	.align		4
.L_83:
        /*0018*/ 	.byte	0x04, 0x17
        /*001a*/ 	.short	(.L_85 - .L_84)
.L_84:
        /*001c*/ 	.word	0x00000000
        /*0020*/ 	.short	0x0001
        /*0022*/ 	.short	0x0008
        /*0024*/ 	.byte	0x00, 0xf0, 0x11, 0x00


	//----- nvinfo : EIATTR_KPARAM_INFO
	.align		4
.L_85:
        /*0028*/ 	.byte	0x04, 0x17
        /*002a*/ 	.short	(.L_87 - .L_86)
.L_86:
        /*002c*/ 	.word	0x00000000
        /*0030*/ 	.short	0x0000
        /*0032*/ 	.short	0x0000
        /*0034*/ 	.byte	0x00, 0xf5, 0x21, 0x00


	//----- nvinfo : EIATTR_SPARSE_MMA_MASK
	.align		4
.L_87:
        /*0038*/ 	.byte	0x03, 0x50
        /*003a*/ 	.short	0x0000


	//----- nvinfo : EIATTR_MAXREG_COUNT
	.align		4
        /*003c*/ 	.byte	0x03, 0x1b
        /*003e*/ 	.short	0x00ff


	//----- nvinfo : EIATTR_MERCURY_ISA_VERSION
	.align		4
        /*0040*/ 	.byte	0x03, 0x5f
        /*0042*/ 	.short	0x0101


	//----- nvinfo : EIATTR_VRC_CTA_INIT_COUNT
	.align		4
        /*0044*/ 	.byte	0x02, 0x4a
	.zero		1
	.zero		1


	//----- nvinfo : EIATTR_EXIT_INSTR_OFFSETS
	.align		4
        /*0048*/ 	.byte	0x04, 0x1c
        /*004a*/ 	.short	(.L_89 - .L_88)


	//   ....[0]....
.L_88:
        /*004c*/ 	.word	0x00000070


	//   ....[1]....
        /*0050*/ 	.word	0x000000f0


	//   ....[2]....
        /*0054*/ 	.word	0x00000680


	//   ....[3]....
        /*0058*/ 	.word	0x000007e0


	//----- nvinfo : EIATTR_CRS_STACK_SIZE
	.align		4
.L_89:
        /*005c*/ 	.byte	0x04, 0x1e
        /*005e*/ 	.short	(.L_91 - .L_90)
.L_90:
        /*0060*/ 	.word	0x00000000


	//----- nvinfo : EIATTR_CBANK_PARAM_SIZE
	.align		4
.L_91:
        /*0064*/ 	.byte	0x03, 0x19
        /*0066*/ 	.short	0x0010


	//----- nvinfo : EIATTR_PARAM_CBANK
	.align		4
        /*0068*/ 	.byte	0x04, 0x0a
        /*006a*/ 	.short	(.L_93 - .L_92)
	.align		4
.L_92:
        /*006c*/ 	.word	index@(.nv.constant0._Z23average_strategy_kernelPPfjf)
        /*0070*/ 	.short	0x0380
        /*0072*/ 	.short	0x0010


	//----- nvinfo : EIATTR_SW_WAR
	.align		4
.L_93:
        /*0074*/ 	.byte	0x04, 0x36
        /*0076*/ 	.short	(.L_95 - .L_94)
.L_94:
        /*0078*/ 	.word	0x00000008
.L_95:


//--------------------- .nv.info._Z9rm_kernelPPfj --------------------------
	.section	.nv.info._Z9rm_kernelPPfj,"",@"SHT_CUDA_INFO"
	.sectionflags	@""
	.align	4


	//----- nvinfo : EIATTR_CUDA_API_VERSION
	.align		4
        /*0000*/ 	.byte	0x04, 0x37
        /*0002*/ 	.short	(.L_97 - .L_96)
.L_96:
        /*0004*/ 	.word	0x00000082


	//----- nvinfo : EIATTR_KPARAM_INFO
	.align		4
.L_97:
        /*0008*/ 	.byte	0x04, 0x17
        /*000a*/ 	.short	(.L_99 - .L_98)
.L_98:
        /*000c*/ 	.word	0x00000000
        /*0010*/ 	.short	0x0001
        /*0012*/ 	.short	0x0008
        /*0014*/ 	.byte	0x00, 0xf0, 0x11, 0x00


	//----- nvinfo : EIATTR_KPARAM_INFO
	.align		4
.L_99:
        /*0018*/ 	.byte	0x04, 0x17
        /*001a*/ 	.short	(.L_101 - .L_100)
.L_100:
        /*001c*/ 	.word	0x00000000
        /*0020*/ 	.short	0x0000
        /*0022*/ 	.short	0x0000
        /*0024*/ 	.byte	0x00, 0xf5, 0x21, 0x00


	//----- nvinfo : EIATTR_SPARSE_MMA_MASK
	.align		4
.L_101:
        /*0028*/ 	.byte	0x03, 0x50
        /*002a*/ 	.short	0x0000


	//----- nvinfo : EIATTR_MAXREG_COUNT
	.align		4
        /*002c*/ 	.byte	0x03, 0x1b
        /*002e*/ 	.short	0x00ff


	//----- nvinfo : EIATTR_MERCURY_ISA_VERSION
	.align		4
        /*0030*/ 	.byte	0x03, 0x5f
        /*0032*/ 	.short	0x0101


	//----- nvinfo : EIATTR_VRC_CTA_INIT_COUNT
	.align		4
        /*0034*/ 	.byte	0x02, 0x4a
	.zero		1
	.zero		1


	//----- nvinfo : EIATTR_EXIT_INSTR_OFFSETS
	.align		4
        /*0038*/ 	.byte	0x04, 0x1c
        /*003a*/ 	.short	(.L_103 - .L_102)


	//   ....[0]....
.L_102:
        /*003c*/ 	.word	0x00000070


	//   ....[1]....
        /*0040*/ 	.word	0x00000ce0


	//   ....[2]....
        /*0044*/ 	.word	0x00000f60


	//   ....[3]....
        /*0048*/ 	.word	0x00000ff0


	//   ....[4]....
        /*004c*/ 	.word	0x00001090


	//   ....[5]....
        /*0050*/ 	.word	0x000010c0


	//   ....[6]....
        /*0054*/ 	.word	0x000010d0


	//   ....[7]....
        /*0058*/ 	.word	0x00001690


	//   ....[8]....
        /*005c*/ 	.word	0x00001860


	//----- nvinfo : EIATTR_CRS_STACK_SIZE
	.align		4
.L_103:
        /*0060*/ 	.byte	0x04, 0x1e
        /*0062*/ 	.short	(.L_105 - .L_104)
.L_104:
        /*0064*/ 	.word	0x00000000


	//----- nvinfo : EIATTR_CBANK_PARAM_SIZE
	.align		4
.L_105:
        /*0068*/ 	.byte	0x03, 0x19
        /*006a*/ 	.short	0x000c


	//----- nvinfo : EIATTR_PARAM_CBANK
	.align		4
        /*006c*/ 	.byte	0x04, 0x0a
        /*006e*/ 	.short	(.L_107 - .L_106)
	.align		4
.L_106:
        /*0070*/ 	.word	index@(.nv.constant0._Z9rm_kernelPPfj)
        /*0074*/ 	.short	0x0380
        /*0076*/ 	.short	0x000c


	//----- nvinfo : EIATTR_SW_WAR
	.align		4
.L_107:
        /*0078*/ 	.byte	0x04, 0x36
        /*007a*/ 	.short	(.L_109 - .L_108)
.L_108:
        /*007c*/ 	.word	0x00000008
.L_109:


//--------------------- .nv.callgraph             --------------------------
	.section	.nv.callgraph,"",@"SHT_CUDA_CALLGRAPH"
	.align	4
	.sectionentsize	8
	.align		4
        /*0000*/ 	.word	0x00000000
	.align		4
        /*0004*/ 	.word	0xffffffff
	.align		4
        /*0008*/ 	.word	0x00000000
	.align		4
        /*000c*/ 	.word	0xfffffffe
	.align		4
        /*0010*/ 	.word	0x00000000
	.align		4
        /*0014*/ 	.word	0xfffffffd
	.align		4
        /*0018*/ 	.word	0x00000000
	.align		4
        /*001c*/ 	.word	0xfffffffc


//--------------------- .text._Z20regret_update_kernelPPfj --------------------------
	.section	.text._Z20regret_update_kernelPPfj,"ax",@progbits
	.align	128
        .global         _Z20regret_update_kernelPPfj
        .type           _Z20regret_update_kernelPPfj,@function
        .size           _Z20regret_update_kernelPPfj,(.L_x_104 - _Z20regret_update_kernelPPfj)
        .other          _Z20regret_update_kernelPPfj,@"STO_CUDA_ENTRY STV_DEFAULT"
_Z20regret_update_kernelPPfj:
.text._Z20regret_update_kernelPPfj:
[----:B------:R-:W-:Y:S01]  /*0000*/  LDC R1, c[0x0][0x37c] ;  /* 0x0000df00ff017b82 */ /* 0x000fe20000000800 */
[----:B------:R-:W0:Y:S07]  /*0010*/  S2R R0, SR_TID.X ;  /* 0x0000000000007919 */ /* 0x000e2e0000002100 */
[----:B------:R-:W0:Y:S01]  /*0020*/  S2UR UR4, SR_CTAID.X ;  /* 0x00000000000479c3 */ /* 0x000e220000002500 */
[----:B------:R-:W1:Y:S07]  /*0030*/  LDCU UR5, c[0x0][0x388] ;  /* 0x00007100ff0577ac */ /* 0x000e6e0008000800 */
[----:B------:R-:W0:Y:S02]  /*0040*/  LDC R5, c[0x0][0x360] ;  /* 0x0000d800ff057b82 */ /* 0x000e240000000800 */
[----:B0-----:R-:W-:-:S05]  /*0050*/  IMAD R5, R5, UR4, R0 ;  /* 0x0000000405057c24 */ /* 0x001fca000f8e0200 */
[----:B-1----:R-:W-:-:S13]  /*0060*/  ISETP.GE.U32.AND P0, PT, R5, UR5, PT ;  /* 0x0000000505007c0c */ /* 0x002fda000bf06070 */
[----:B------:R-:W-:Y:S05]  /*0070*/  @P0 EXIT ;  /* 0x000000000000094d */ /* 0x000fea0003800000 */
[----:B------:R-:W0:Y:S01]  /*0080*/  LDC.64 R2, c[0x0][0x380] ;  /* 0x0000e000ff027b82 */ /* 0x000e220000000a00 */
[----:B------:R-:W1:Y:S01]  /*0090*/  LDCU.64 UR4, c[0x0][0x358] ;  /* 0x00006b00ff0477ac */ /* 0x000e620008000a00 */
[----:B0-----:R-:W-:-:S06]  /*00a0*/  IMAD.WIDE.U32 R2, R5, 0x8, R2 ;  /* 0x0000000805027825 */ /* 0x001fcc00078e0002 */
[----:B-1----:R-:W2:Y:S04]  /*00b0*/  LDG.E.64 R2, desc[UR4][R2.64] ;  /* 0x0000000402027981 */ /* 0x002ea8000c1e1b00 */
[----:B--2---:R-:W2:Y:S01]  /*00c0*/  LDG.E R0, desc[UR4][R2.64] ;  /* 0x0000000402007981 */ /* 0x004ea2000c1e1900 */
[----:B------:R-:W-:Y:S01]  /*00d0*/  BSSY.RECONVERGENT B0, `(.L_x_0) ;  /* 0x00000c6000007945 */ /* 0x000fe20003800200 */
[----:B------:R-:W-:Y:S01]  /*00e0*/  HFMA2 R28, -RZ, RZ, 0, 0 ;  /* 0x00000000ff1c7431 */ /* 0x000fe200000001ff */
[----:B--2---:R-:W0:Y:S02]  /*00f0*/  F2I.U32.TRUNC.NTZ R0, R0 ;  /* 0x0000000000007305 */ /* 0x004e24000020f000 */
[C---:B0-----:R-:W-:Y:S02]  /*0100*/  ISETP.NE.AND P0, PT, R0.reuse, RZ, PT ;  /* 0x000000ff0000720c */ /* 0x041fe40003f05270 */
[----:B------:R-:W-:-:S11]  /*0110*/  LEA R12, R0, 0x2, 0x1 ;  /* 0x00000002000c7811 */ /* 0x000fd600078e08ff */
[----:B------:R-:W-:Y:S05]  /*0120*/  @!P0 BRA `(.L_x_1) ;  /* 0x0000000c00008947 */ /* 0x000fea0003800000 */
[C---:B------:R-:W-:Y:S01]  /*0130*/  ISETP.GE.U32.AND P1, PT, R0.reuse, 0x10, PT ;  /* 0x000000100000780c */ /* 0x040fe20003f26070 */
[----:B------:R-:W-:Y:S01]  /*0140*/  BSSY.RECONVERGENT B1, `(.L_x_2) ;  /* 0x000005d000017945 */ /* 0x000fe20003800200 */
[----:B------:R-:W-:Y:S02]  /*0150*/  LOP3.LUT R14, R0, 0xf, RZ, 0xc0, !PT ;  /* 0x0000000f000e7812 */ /* 0x000fe400078ec0ff */
[----:B------:R-:W-:Y:S02]  /*0160*/  MOV R28, RZ ;  /* 0x000000ff001c7202 */ /* 0x000fe40000000f00 */
[----:B------:R-:W-:Y:S02]  /*0170*/  ISETP.NE.AND P0, PT, R14, RZ, PT ;  /* 0x000000ff0e00720c */ /* 0x000fe40003f05270 */
[----:B------:R-:W-:-:S05]  /*0180*/  MOV R15, RZ ;  /* 0x000000ff000f7202 */ /* 0x000fca0000000f00 */
[----:B------:R-:W-:Y:S06]  /*0190*/  @!P1 BRA `(.L_x_3) ;  /* 0x00000004005c9947 */ /* 0x000fec0003800000 */
[----:B------:R-:W-:Y:S01]  /*01a0*/  HFMA2 R13, -RZ, RZ, 0, 0 ;  /* 0x00000000ff0d7431 */ /* 0x000fe200000001ff */
[----:B------:R-:W-:Y:S02]  /*01b0*/  LOP3.LUT R15, R0, 0xfffffff0, RZ, 0xc0, !PT ;  /* 0xfffffff0000f7812 */ /* 0x000fe400078ec0ff */
[----:B------:R-:W-:-:S07]  /*01c0*/  MOV R28, RZ ;  /* 0x000000ff001c7202 */ /* 0x000fce0000000f00 */
.L_x_4:
[----:B------:R-:W-:Y:S01]  /*01d0*/  IADD3 R17, PT, PT, R12, R13, RZ ;  /* 0x0000000d0c117210 */ /* 0x000fe20007ffe0ff */
[----:B------:R-:W-:-:S04]  /*01e0*/  IMAD.WIDE.U32 R4, R13, 0x4, R2 ;  /* 0x000000040d047825 */ /* 0x000fc800078e0002 */
[C-C-:B------:R-:W-:Y:S01]  /*01f0*/  IMAD.WIDE.U32 R20, R17.reuse, 0x4, R2.reuse ;  /* 0x0000000411147825 */ /* 0x140fe200078e0002 */
[----:B------:R-:W2:Y:S01]  /*0200*/  LDG.E R19, desc[UR4][R4.64+0x8] ;  /* 0x0000080404137981 */ /* 0x000ea2000c1e1900 */
[C---:B------:R-:W-:Y:S02]  /*0210*/  IADD3 R11, PT, PT, R17.reuse, 0x1, RZ ;  /* 0x00000001110b7810 */ /* 0x040fe40007ffe0ff */
[----:B------:R-:W-:Y:S01]  /*0220*/  IADD3 R25, PT, PT, R17, 0x2, RZ ;  /* 0x0000000211197810 */ /* 0x000fe20007ffe0ff */
[----:B------:R-:W3:Y:S04]  /*0230*/  LDG.E R26, desc[UR4][R4.64+0xc] ;  /* 0x00000c04041a7981 */ /* 0x000ee8000c1e1900 */
[----:B------:R-:W2:Y:S01]  /*0240*/  LDG.E R20, desc[UR4][R20.64] ;  /* 0x0000000414147981 */ /* 0x000ea2000c1e1900 */
[----:B------:R-:W-:Y:S01]  /*0250*/  IMAD.WIDE.U32 R10, R11, 0x4, R2 ;  /* 0x000000040b0a7825 */ /* 0x000fe200078e0002 */
[----:B------:R-:W-:-:S02]  /*0260*/  IADD3 R9, PT, PT, R17, 0x3, RZ ;  /* 0x0000000311097810 */ /* 0x000fc40007ffe0ff */
[----:B------:R-:W-:Y:S01]  /*0270*/  IADD3 R7, PT, PT, R17, 0x4, RZ ;  /* 0x0000000411077810 */ /* 0x000fe20007ffe0ff */
[--C-:B------:R-:W-:Y:S01]  /*0280*/  IMAD.WIDE.U32 R24, R25, 0x4, R2.reuse ;  /* 0x0000000419187825 */ /* 0x100fe200078e0002 */
[----:B------:R0:W3:Y:S03]  /*0290*/  LDG.E R29, desc[UR4][R10.64] ;  /* 0x000000040a1d7981 */ /* 0x0000e6000c1e1900 */
[----:B------:R-:W-:Y:S01]  /*02a0*/  IMAD.WIDE.U32 R8, R9, 0x4, R2 ;  /* 0x0000000409087825 */ /* 0x000fe200078e0002 */
[----:B------:R-:W4:Y:S01]  /*02b0*/  LDG.E R27, desc[UR4][R4.64+0x10] ;  /* 0x00001004041b7981 */ /* 0x000f22000c1e1900 */
[----:B------:R-:W-:-:S03]  /*02c0*/  IADD3 R23, PT, PT, R17, 0x5, RZ ;  /* 0x0000000511177810 */ /* 0x000fc60007ffe0ff */
[----:B------:R-:W4:Y:S01]  /*02d0*/  LDG.E R24, desc[UR4][R24.64] ;  /* 0x0000000418187981 */ /* 0x000f22000c1e1900 */
[----:B------:R-:W-:-:S03]  /*02e0*/  IMAD.WIDE.U32 R6, R7, 0x4, R2 ;  /* 0x0000000407067825 */ /* 0x000fc600078e0002 */
[----:B------:R1:W5:Y:S01]  /*02f0*/  LDG.E R18, desc[UR4][R8.64] ;  /* 0x0000000408127981 */ /* 0x000362000c1e1900 */
[----:B------:R-:W-:-:S03]  /*0300*/  IADD3 R22, PT, PT, R17, 0x6, RZ ;  /* 0x0000000611167810 */ /* 0x000fc60007ffe0ff */
[----:B------:R-:W5:Y:S01]  /*0310*/  LDG.E R21, desc[UR4][R4.64+0x14] ;  /* 0x0000140404157981 */ /* 0x000f62000c1e1900 */
[----:B0-----:R-:W-:-:S03]  /*0320*/  IMAD.WIDE.U32 R10, R23, 0x4, R2 ;  /* 0x00000004170a7825 */ /* 0x001fc600078e0002 */
[----:B------:R0:W5:Y:S01]  /*0330*/  LDG.E R16, desc[UR4][R6.64] ;  /* 0x0000000406107981 */ /* 0x000162000c1e1900 */
[----:B-1----:R-:W-:-:S03]  /*0340*/  IADD3 R9, PT, PT, R17, 0x7, RZ ;  /* 0x0000000711097810 */ /* 0x002fc60007ffe0ff */
[----:B------:R-:W5:Y:S02]  /*0350*/  LDG.E R23, desc[UR4][R4.64+0x1c] ;  /* 0x00001c0404177981 */ /* 0x000f64000c1e1900 */
[--C-:B------:R-:W-:Y:S02]  /*0360*/  IMAD.WIDE.U32 R8, R9, 0x4, R2.reuse ;  /* 0x0000000409087825 */ /* 0x100fe400078e0002 */
[----:B------:R-:W5:Y:S02]  /*0370*/  LDG.E R25, desc[UR4][R4.64+0x20] ;  /* 0x0000200404197981 */ /* 0x000f64000c1e1900 */
[----:B0-----:R-:W-:Y:S02]  /*0380*/  IMAD.WIDE.U32 R6, R22, 0x4, R2 ;  /* 0x0000000416067825 */ /* 0x001fe400078e0002 */
[----:B------:R-:W5:Y:S04]  /*0390*/  LDG.E R9, desc[UR4][R8.64] ;  /* 0x0000000408097981 */ /* 0x000f68000c1e1900 */
[----:B------:R-:W5:Y:S04]  /*03a0*/  LDG.E R22, desc[UR4][R6.64] ;  /* 0x0000000406167981 */ /* 0x000f68000c1e1900 */
[----:B------:R-:W5:Y:S01]  /*03b0*/  LDG.E R8, desc[UR4][R4.64+0x24] ;  /* 0x0000240404087981 */ /* 0x000f62000c1e1900 */
[----:B--2---:R-:W-:-:S03]  /*03c0*/  FFMA R28, R19, R20, R28 ;  /* 0x00000014131c7223 */ /* 0x004fc6000000001c */
[----:B------:R-:W2:Y:S04]  /*03d0*/  LDG.E R19, desc[UR4][R4.64+0x18] ;  /* 0x0000180404137981 */ /* 0x000ea8000c1e1900 */
[----:B------:R0:W2:Y:S01]  /*03e0*/  LDG.E R20, desc[UR4][R10.64] ;  /* 0x000000040a147981 */ /* 0x0000a2000c1e1900 */
[----:B---3--:R-:W-:Y:S01]  /*03f0*/  FFMA R26, R26, R29, R28 ;  /* 0x0000001d1a1a7223 */ /* 0x008fe2000000001c */
[----:B------:R-:W-:-:S03]  /*0400*/  IADD3 R29, PT, PT, R17, 0x8, RZ ;  /* 0x00000008111d7810 */ /* 0x000fc60007ffe0ff */
[----:B----4-:R-:W-:Y:S01]  /*0410*/  FFMA R24, R27, R24, R26 ;  /* 0x000000181b187223 */ /* 0x010fe2000000001a */
[----:B------:R-:W-:Y:S01]  /*0420*/  IADD3 R27, PT, PT, R17, 0x9, RZ ;  /* 0x00000009111b7810 */ /* 0x000fe20007ffe0ff */
[----:B0-----:R-:W-:Y:S01]  /*0430*/  IMAD.WIDE.U32 R10, R29, 0x4, R2 ;  /* 0x000000041d0a7825 */ /* 0x001fe200078e0002 */
[----:B------:R-:W3:Y:S03]  /*0440*/  LDG.E R26, desc[UR4][R4.64+0x34] ;  /* 0x00003404041a7981 */ /* 0x000ee6000c1e1900 */
[----:B-----5:R-:W-:Y:S01]  /*0450*/  FFMA R18, R21, R18, R24 ;  /* 0x0000001215127223 */ /* 0x020fe20000000018 */
[----:B------:R-:W-:Y:S01]  /*0460*/  IADD3 R21, PT, PT, R17, 0xa, RZ ;  /* 0x0000000a11157810 */ /* 0x000fe20007ffe0ff */
[----:B------:R-:W-:Y:S01]  /*0470*/  IMAD.WIDE.U32 R6, R27, 0x4, R2 ;  /* 0x000000041b067825 */ /* 0x000fe200078e0002 */
[C---:B------:R-:W-:Y:S01]  /*0480*/  IADD3 R27, PT, PT, R17.reuse, 0xb, RZ ;  /* 0x0000000b111b7810 */ /* 0x040fe20007ffe0ff */
[----:B------:R-:W4:Y:S04]  /*0490*/  LDG.E R10, desc[UR4][R10.64] ;  /* 0x000000040a0a7981 */ /* 0x000f28000c1e1900 */
[----:B------:R-:W5:Y:S04]  /*04a0*/  LDG.E R6, desc[UR4][R6.64] ;  /* 0x0000000406067981 */ /* 0x000f68000c1e1900 */
[----:B------:R-:W3:Y:S01]  /*04b0*/  LDG.E R29, desc[UR4][R4.64+0x30] ;  /* 0x00003004041d7981 */ /* 0x000ee2000c1e1900 */
[----:B------:R-:W-:-:S03]  /*04c0*/  IADD3 R28, PT, PT, R17, 0xe, RZ ;  /* 0x0000000e111c7810 */ /* 0x000fc60007ffe0ff */
[----:B------:R-:W3:Y:S01]  /*04d0*/  LDG.E R7, desc[UR4][R4.64+0x38] ;  /* 0x0000380404077981 */ /* 0x000ee2000c1e1900 */
[----:B--2---:R-:W-:Y:S01]  /*04e0*/  FFMA R16, R19, R16, R18 ;  /* 0x0000001013107223 */ /* 0x004fe20000000012 */
[----:B------:R-:W-:-:S04]  /*04f0*/  IMAD.WIDE.U32 R18, R21, 0x4, R2 ;  /* 0x0000000415127825 */ /* 0x000fc800078e0002 */
[----:B------:R-:W-:Y:S02]  /*0500*/  FFMA R24, R23, R20, R16 ;  /* 0x0000001417187223 */ /* 0x000fe40000000010 */
[----:B------:R-:W4:Y:S01]  /*0510*/  LDG.E R23, desc[UR4][R4.64+0x28] ;  /* 0x0000280404177981 */ /* 0x000f22000c1e1900 */
[----:B------:R-:W-:-:S04]  /*0520*/  IMAD.WIDE.U32 R20, R27, 0x4, R2 ;  /* 0x000000041b147825 */ /* 0x000fc800078e0002 */
[----:B------:R-:W-:Y:S01]  /*0530*/  FFMA R25, R25, R22, R24 ;  /* 0x0000001619197223 */ /* 0x000fe20000000018 */
[C---:B------:R-:W-:Y:S01]  /*0540*/  IADD3 R24, PT, PT, R17.reuse, 0xc, RZ ;  /* 0x0000000c11187810 */ /* 0x040fe20007ffe0ff */
[----:B------:R-:W5:Y:S02]  /*0550*/  LDG.E R27, desc[UR4][R4.64+0x2c] ;  /* 0x00002c04041b7981 */ /* 0x000f64000c1e1900 */
[----:B------:R-:W-:Y:S01]  /*0560*/  FFMA R22, R8, R9, R25 ;  /* 0x0000000908167223 */ /* 0x000fe20000000019 */
[----:B------:R-:W-:Y:S01]  /*0570*/  IADD3 R9, PT, PT, R17, 0xd, RZ ;  /* 0x0000000d11097810 */ /* 0x000fe20007ffe0ff */
[----:B------:R0:W3:Y:S01]  /*0580*/  LDG.E R16, desc[UR4][R18.64] ;  /* 0x0000000412107981 */ /* 0x0000e2000c1e1900 */
[----:B------:R-:W-:-:S03]  /*0590*/  IMAD.WIDE.U32 R24, R24, 0x4, R2 ;  /* 0x0000000418187825 */ /* 0x000fc600078e0002 */
[----:B------:R1:W2:Y:S01]  /*05a0*/  LDG.E R11, desc[UR4][R20.64] ;  /* 0x00000004140b7981 */ /* 0x0002a2000c1e1900 */
[----:B------:R-:W-:-:S03]  /*05b0*/  IMAD.WIDE.U32 R8, R9, 0x4, R2 ;  /* 0x0000000409087825 */ /* 0x000fc600078e0002 */
[----:B------:R-:W2:Y:S01]  /*05c0*/  LDG.E R24, desc[UR4][R24.64] ;  /* 0x0000000418187981 */ /* 0x000ea2000c1e1900 */
[----:B0-----:R-:W-:-:S03]  /*05d0*/  IMAD.WIDE.U32 R18, R28, 0x4, R2 ;  /* 0x000000041c127825 */ /* 0x001fc600078e0002 */
[----:B------:R-:W2:Y:S01]  /*05e0*/  LDG.E R8, desc[UR4][R8.64] ;  /* 0x0000000408087981 */ /* 0x000ea2000c1e1900 */
[----:B-1----:R-:W-:-:S03]  /*05f0*/  IADD3 R21, PT, PT, R17, 0xf, RZ ;  /* 0x0000000f11157810 */ /* 0x002fc60007ffe0ff */
[----:B------:R-:W2:Y:S02]  /*0600*/  LDG.E R17, desc[UR4][R4.64+0x3c] ;  /* 0x00003c0404117981 */ /* 0x000ea4000c1e1900 */
[----:B------:R-:W-:Y:S02]  /*0610*/  IMAD.WIDE.U32 R20, R21, 0x4, R2 ;  /* 0x0000000415147825 */ /* 0x000fe400078e0002 */
[----:B------:R-:W2:Y:S04]  /*0620*/  LDG.E R19, desc[UR4][R18.64] ;  /* 0x0000000412137981 */ /* 0x000ea8000c1e1900 */
[----:B------:R-:W2:Y:S04]  /*0630*/  LDG.E R28, desc[UR4][R4.64+0x40] ;  /* 0x00004004041c7981 */ /* 0x000ea8000c1e1900 */
[----:B------:R-:W2:Y:S04]  /*0640*/  LDG.E R9, desc[UR4][R4.64+0x44] ;  /* 0x0000440404097981 */ /* 0x000ea8000c1e1900 */
[----:B------:R-:W2:Y:S01]  /*0650*/  LDG.E R20, desc[UR4][R20.64] ;  /* 0x0000000414147981 */ /* 0x000ea2000c1e1900 */
[----:B------:R-:W-:-:S04]  /*0660*/  IADD3 R13, PT, PT, R13, 0x10, RZ ;  /* 0x000000100d0d7810 */ /* 0x000fc80007ffe0ff */
[----:B------:R-:W-:Y:S01]  /*0670*/  ISETP.NE.AND P1, PT, R13, R15, PT ;  /* 0x0000000f0d00720c */ /* 0x000fe20003f25270 */
[----:B----4-:R-:W-:-:S04]  /*0680*/  FFMA R10, R23, R10, R22 ;  /* 0x0000000a170a7223 */ /* 0x010fc80000000016 */
[----:B-----5:R-:W-:-:S04]  /*0690*/  FFMA R6, R27, R6, R10 ;  /* 0x000000061b067223 */ /* 0x020fc8000000000a */
[----:B---3--:R-:W-:-:S04]  /*06a0*/  FFMA R29, R29, R16, R6 ;  /* 0x000000101d1d7223 */ /* 0x008fc80000000006 */
[----:B--2---:R-:W-:-:S04]  /*06b0*/  FFMA R26, R26, R11, R29 ;  /* 0x0000000b1a1a7223 */ /* 0x004fc8000000001d */
[----:B------:R-:W-:-:S04]  /*06c0*/  FFMA R24, R7, R24, R26 ;  /* 0x0000001807187223 */ /* 0x000fc8000000001a */
[----:B------:R-:W-:-:S04]  /*06d0*/  FFMA R17, R17, R8, R24 ;  /* 0x0000000811117223 */ /* 0x000fc80000000018 */
[----:B------:R-:W-:-:S04]  /*06e0*/  FFMA R28, R28, R19, R17 ;  /* 0x000000131c1c7223 */ /* 0x000fc80000000011 */
[----:B------:R-:W-:Y:S01]  /*06f0*/  FFMA R28, R9, R20, R28 ;  /* 0x00000014091c7223 */ /* 0x000fe2000000001c */
[----:B------:R-:W-:Y:S06]  /*0700*/  @P1 BRA `(.L_x_4) ;  /* 0xfffffff800b01947 */ /* 0x000fec000383ffff */
.L_x_3:
[----:B------:R-:W-:Y:S05]  /*0710*/  BSYNC.RECONVERGENT B1 ;  /* 0x0000000000017941 */ /* 0x000fea0003800200 */
.L_x_2:
[----:B------:R-:W-:Y:S05]  /*0720*/  @!P0 BRA `(.L_x_1) ;  /* 0x0000000400808947 */ /* 0x000fea0003800000 */
[----:B------:R-:W-:Y:S01]  /*0730*/  ISETP.GE.U32.AND P0, PT, R14, 0x8, PT ;  /* 0x000000080e00780c */ /* 0x000fe20003f06070 */
[----:B------:R-:W-:Y:S01]  /*0740*/  BSSY.RECONVERGENT B1, `(.L_x_5) ;  /* 0x000002e000017945 */ /* 0x000fe20003800200 */
[----:B------:R-:W-:-:S04]  /*0750*/  LOP3.LUT R22, R0, 0x7, RZ, 0xc0, !PT ;  /* 0x0000000700167812 */ /* 0x000fc800078ec0ff */
[----:B------:R-:W-:-:S07]  /*0760*/  ISETP.NE.AND P1, PT, R22, RZ, PT ;  /* 0x000000ff1600720c */ /* 0x000fce0003f25270 */
[----:B------:R-:W-:Y:S06]  /*0770*/  @!P0 BRA `(.L_x_6) ;  /* 0x0000000000a88947 */ /* 0x000fec0003800000 */
[----:B------:R-:W-:Y:S01]  /*0780*/  IADD3 R23, PT, PT, R12, R15, RZ ;  /* 0x0000000f0c177210 */ /* 0x000fe20007ffe0ff */
[----:B------:R-:W-:-:S03]  /*0790*/  IMAD.WIDE.U32 R4, R15, 0x4, R2 ;  /* 0x000000040f047825 */ /* 0x000fc600078e0002 */
[C---:B------:R-:W-:Y:S01]  /*07a0*/  IADD3 R11, PT, PT, R23.reuse, 0x1, RZ ;  /* 0x00000001170b7810 */ /* 0x040fe20007ffe0ff */
[C-C-:B------:R-:W-:Y:S01]  /*07b0*/  IMAD.WIDE.U32 R8, R23.reuse, 0x4, R2.reuse ;  /* 0x0000000417087825 */ /* 0x140fe200078e0002 */
[C---:B------:R-:W-:Y:S01]  /*07c0*/  IADD3 R7, PT, PT, R23.reuse, 0x2, RZ ;  /* 0x0000000217077810 */ /* 0x040fe20007ffe0ff */
[----:B------:R-:W2:Y:S01]  /*07d0*/  LDG.E R19, desc[UR4][R4.64+0x8] ;  /* 0x0000080404137981 */ /* 0x000ea2000c1e1900 */
[----:B------:R-:W-:Y:S01]  /*07e0*/  IADD3 R17, PT, PT, R23, 0x3, RZ ;  /* 0x0000000317117810 */ /* 0x000fe20007ffe0ff */
[--C-:B------:R-:W-:Y:S02]  /*07f0*/  IMAD.WIDE.U32 R10, R11, 0x4, R2.reuse ;  /* 0x000000040b0a7825 */ /* 0x100fe400078e0002 */
[----:B------:R0:W2:Y:S02]  /*0800*/  LDG.E R13, desc[UR4][R8.64] ;  /* 0x00000004080d7981 */ /* 0x0000a4000c1e1900 */
[--C-:B------:R-:W-:Y:S01]  /*0810*/  IMAD.WIDE.U32 R6, R7, 0x4, R2.reuse ;  /* 0x0000000407067825 */ /* 0x100fe200078e0002 */
[----:B------:R-:W-:Y:S01]  /*0820*/  IADD3 R29, PT, PT, R23, 0x4, RZ ;  /* 0x00000004171d7810 */ /* 0x000fe20007ffe0ff */
[----:B------:R-:W3:Y:S04]  /*0830*/  LDG.E R14, desc[UR4][R10.64] ;  /* 0x000000040a0e7981 */ /* 0x000ee8000c1e1900 */
[----:B------:R-:W3:Y:S01]  /*0840*/  LDG.E R21, desc[UR4][R4.64+0xc] ;  /* 0x00000c0404157981 */ /* 0x000ee2000c1e1900 */
[----:B------:R-:W-:Y:S01]  /*0850*/  IMAD.WIDE.U32 R16, R17, 0x4, R2 ;  /* 0x0000000411107825 */ /* 0x000fe200078e0002 */
[----:B------:R-:W-:-:S02]  /*0860*/  IADD3 R24, PT, PT, R23, 0x5, RZ ;  /* 0x0000000517187810 */ /* 0x000fc40007ffe0ff */
[----:B------:R1:W4:Y:S01]  /*0870*/  LDG.E R18, desc[UR4][R6.64] ;  /* 0x0000000406127981 */ /* 0x000322000c1e1900 */
[----:B0-----:R-:W-:-:S03]  /*0880*/  IMAD.WIDE.U32 R8, R29, 0x4, R2 ;  /* 0x000000041d087825 */ /* 0x001fc600078e0002 */
[----:B------:R-:W4:Y:S01]  /*0890*/  LDG.E R27, desc[UR4][R4.64+0x10] ;  /* 0x00001004041b7981 */ /* 0x000f22000c1e1900 */
[----:B------:R-:W-:-:S03]  /*08a0*/  IADD3 R29, PT, PT, R23, 0x6, RZ ;  /* 0x00000006171d7810 */ /* 0x000fc60007ffe0ff */
[----:B------:R0:W5:Y:S01]  /*08b0*/  LDG.E R25, desc[UR4][R16.64] ;  /* 0x0000000410197981 */ /* 0x000162000c1e1900 */
[----:B-1----:R-:W-:-:S03]  /*08c0*/  IMAD.WIDE.U32 R6, R24, 0x4, R2 ;  /* 0x0000000418067825 */ /* 0x002fc600078e0002 */
[----:B------:R-:W5:Y:S01]  /*08d0*/  LDG.E R20, desc[UR4][R4.64+0x14] ;  /* 0x0000140404147981 */ /* 0x000f62000c1e1900 */
[--C-:B------:R-:W-:Y:S01]  /*08e0*/  IMAD.WIDE.U32 R10, R29, 0x4, R2.reuse ;  /* 0x000000041d0a7825 */ /* 0x100fe200078e0002 */
[----:B------:R-:W-:Y:S02]  /*08f0*/  IADD3 R29, PT, PT, R23, 0x7, RZ ;  /* 0x00000007171d7810 */ /* 0x000fe40007ffe0ff */
[----:B------:R-:W5:Y:S04]  /*0900*/  LDG.E R9, desc[UR4][R8.64] ;  /* 0x0000000408097981 */ /* 0x000f68000c1e1900 */
[----:B------:R-:W5:Y:S01]  /*0910*/  LDG.E R24, desc[UR4][R4.64+0x18] ;  /* 0x0000180404187981 */ /* 0x000f62000c1e1900 */
[----:B0-----:R-:W-:-:S03]  /*0920*/  IMAD.WIDE.U32 R16, R29, 0x4, R2 ;  /* 0x000000041d107825 */ /* 0x001fc600078e0002 */
[----:B------:R-:W5:Y:S04]  /*0930*/  LDG.E R6, desc[UR4][R6.64] ;  /* 0x0000000406067981 */ /* 0x000f68000c1e1900 */
[----:B------:R-:W5:Y:S04]  /*0940*/  LDG.E R23, desc[UR4][R4.64+0x1c] ;  /* 0x00001c0404177981 */ /* 0x000f68000c1e1900 */
[----:B------:R-:W5:Y:S04]  /*0950*/  LDG.E R11, desc[UR4][R10.64] ;  /* 0x000000040a0b7981 */ /* 0x000f68000c1e1900 */
[----:B------:R-:W5:Y:S04]  /*0960*/  LDG.E R26, desc[UR4][R4.64+0x20] ;  /* 0x00002004041a7981 */ /* 0x000f68000c1e1900 */
[----:B------:R-:W5:Y:S04]  /*0970*/  LDG.E R29, desc[UR4][R4.64+0x24] ;  /* 0x00002404041d7981 */ /* 0x000f68000c1e1900 */
[----:B------:R-:W5:Y:S01]  /*0980*/  LDG.E R16, desc[UR4][R16.64] ;  /* 0x0000000410107981 */ /* 0x000f62000c1e1900 */
[----:B------:R-:W-:Y:S01]  /*0990*/  IADD3 R15, PT, PT, R15, 0x8, RZ ;  /* 0x000000080f0f7810 */ /* 0x000fe20007ffe0ff */
[----:B--2---:R-:W-:-:S04]  /*09a0*/  FFMA R28, R19, R13, R28 ;  /* 0x0000000d131c7223 */ /* 0x004fc8000000001c */
[----:B---3--:R-:W-:-:S04]  /*09b0*/  FFMA R14, R21, R14, R28 ;  /* 0x0000000e150e7223 */ /* 0x008fc8000000001c */
[----:B----4-:R-:W-:-:S04]  /*09c0*/  FFMA R27, R27, R18, R14 ;  /* 0x000000121b1b7223 */ /* 0x010fc8000000000e */
[----:B-----5:R-:W-:-:S04]  /*09d0*/  FFMA R25, R20, R25, R27 ;  /* 0x0000001914197223 */ /* 0x020fc8000000001b */
[----:B------:R-:W-:-:S04]  /*09e0*/  FFMA R24, R24, R9, R25 ;  /* 0x0000000918187223 */ /* 0x000fc80000000019 */
[----:B------:R-:W-:-:S04]  /*09f0*/  FFMA R23, R23, R6, R24 ;  /* 0x0000000617177223 */ /* 0x000fc80000000018 */
[----:B------:R-:W-:-:S04]  /*0a00*/  FFMA R26, R26, R11, R23 ;  /* 0x0000000b1a1a7223 */ /* 0x000fc80000000017 */
[----:B------:R-:W-:-:S07]  /*0a10*/  FFMA R28, R29, R16, R26 ;  /* 0x000000101d1c7223 */ /* 0x000fce000000001a */
.L_x_6:
[----:B------:R-:W-:Y:S05]  /*0a20*/  BSYNC.RECONVERGENT B1 ;  /* 0x0000000000017941 */ /* 0x000fea0003800200 */
.L_x_5:
        /* <DEDUP_REMOVED lines=10> */
[----:B------:R-:W-:Y:S01]  /*0ad0*/  IADD3 R11, PT, PT, R9, 0x2, RZ ;  /* 0x00000002090b7810 */ /* 0x000fe20007ffe0ff */
[----:B------:R-:W2:Y:S02]  /*0ae0*/  LDG.E R7, desc[UR4][R4.64+0x8] ;  /* 0x0000080404077981 */ /* 0x000ea4000c1e1900 */
[--C-:B------:R-:W-:Y:S01]  /*0af0*/  IMAD.WIDE.U32 R16, R17, 0x4, R2.reuse ;  /* 0x0000000411107825 */ /* 0x100fe200078e0002 */
[----:B------:R-:W-:Y:S01]  /*0b00*/  IADD3 R9, PT, PT, R9, 0x3, RZ ;  /* 0x0000000309097810 */ /* 0x000fe20007ffe0ff */
[----:B------:R-:W2:Y:S02]  /*0b10*/  LDG.E R18, desc[UR4][R18.64] ;  /* 0x0000000412127981 */ /* 0x000ea4000c1e1900 */
[--C-:B------:R-:W-:Y:S02]  /*0b20*/  IMAD.WIDE.U32 R10, R11, 0x4, R2.reuse ;  /* 0x000000040b0a7825 */ /* 0x100fe400078e0002 */
[----:B------:R-:W3:Y:S02]  /*0b30*/  LDG.E R16, desc[UR4][R16.64] ;  /* 0x0000000410107981 */ /* 0x000ee4000c1e1900 */
[----:B------:R-:W-:-:S02]  /*0b40*/  IMAD.WIDE.U32 R8, R9, 0x4, R2 ;  /* 0x0000000409087825 */ /* 0x000fc400078e0002 */
[----:B------:R-:W3:Y:S04]  /*0b50*/  LDG.E R14, desc[UR4][R4.64+0xc] ;  /* 0x00000c04040e7981 */ /* 0x000ee8000c1e1900 */
[----:B------:R-:W4:Y:S04]  /*0b60*/  LDG.E R10, desc[UR4][R10.64] ;  /* 0x000000040a0a7981 */ /* 0x000f28000c1e1900 */
[----:B------:R-:W4:Y:S04]  /*0b70*/  LDG.E R20, desc[UR4][R4.64+0x10] ;  /* 0x0000100404147981 */ /* 0x000f28000c1e1900 */
[----:B------:R-:W5:Y:S04]  /*0b80*/  LDG.E R22, desc[UR4][R4.64+0x14] ;  /* 0x0000140404167981 */ /* 0x000f68000c1e1900 */
[----:B------:R-:W5:Y:S01]  /*0b90*/  LDG.E R8, desc[UR4][R8.64] ;  /* 0x0000000408087981 */ /* 0x000f62000c1e1900 */
[----:B------:R-:W-:Y:S01]  /*0ba0*/  IADD3 R15, PT, PT, R15, 0x4, RZ ;  /* 0x000000040f0f7810 */ /* 0x000fe20007ffe0ff */
[----:B--2---:R-:W-:-:S04]  /*0bb0*/  FFMA R7, R7, R18, R28 ;  /* 0x0000001207077223 */ /* 0x004fc8000000001c */
[----:B---3--:R-:W-:-:S04]  /*0bc0*/  FFMA R7, R14, R16, R7 ;  /* 0x000000100e077223 */ /* 0x008fc80000000007 */
[----:B----4-:R-:W-:-:S04]  /*0bd0*/  FFMA R7, R20, R10, R7 ;  /* 0x0000000a14077223 */ /* 0x010fc80000000007 */
[----:B-----5:R-:W-:-:S07]  /*0be0*/  FFMA R28, R22, R8, R7 ;  /* 0x00000008161c7223 */ /* 0x020fce0000000007 */
.L_x_8:
[----:B------:R-:W-:Y:S05]  /*0bf0*/  BSYNC.RECONVERGENT B1 ;  /* 0x0000000000017941 */ /* 0x000fea0003800200 */
.L_x_7:
[----:B------:R-:W-:Y:S05]  /*0c00*/  @!P1 BRA `(.L_x_1) ;  /* 0x0000000000489947 */ /* 0x000fea0003800000 */
[----:B------:R-:W-:Y:S01]  /*0c10*/  IMAD.WIDE.U32 R4, R15, 0x4, R2 ;  /* 0x000000040f047825 */ /* 0x000fe200078e0002 */
[----:B------:R-:W-:Y:S02]  /*0c20*/  IADD3 R8, PT, PT, -R6, RZ, RZ ;  /* 0x000000ff06087210 */ /* 0x000fe40007ffe1ff */
[----:B------:R-:W-:Y:S02]  /*0c30*/  LEA R15, R0, R15, 0x1 ;  /* 0x0000000f000f7211 */ /* 0x000fe400078e08ff */
[----:B------:R-:W-:-:S04]  /*0c40*/  IADD3 R9, P0, PT, R4, 0x8, RZ ;  /* 0x0000000804097810 */ /* 0x000fc80007f1e0ff */
[----:B------:R-:W-:-:S09]  /*0c50*/  IADD3.X R10, PT, PT, RZ, R5, RZ, P0, !PT ;  /* 0x00000005ff0a7210 */ /* 0x000fd200007fe4ff */
.L_x_9:
[----:B------:R-:W-:Y:S02]  /*0c60*/  IADD3 R5, PT, PT, R15, 0x2, RZ ;  /* 0x000000020f057810 */ /* 0x000fe40007ffe0ff */
[----:B------:R-:W-:Y:S02]  /*0c70*/  MOV R7, R10 ;  /* 0x0000000a00077202 */ /* 0x000fe40000000f00 */
[----:B------:R-:W-:Y:S01]  /*0c80*/  MOV R6, R9 ;  /* 0x0000000900067202 */ /* 0x000fe20000000f00 */
[----:B------:R-:W-:-:S04]  /*0c90*/  IMAD.WIDE.U32 R4, R5, 0x4, R2 ;  /* 0x0000000405047825 */ /* 0x000fc800078e0002 */
[----:B------:R-:W2:Y:S04]  /*0ca0*/  LDG.E R7, desc[UR4][R6.64] ;  /* 0x0000000406077981 */ /* 0x000ea8000c1e1900 */
[----:B------:R-:W2:Y:S01]  /*0cb0*/  LDG.E R4, desc[UR4][R4.64] ;  /* 0x0000000404047981 */ /* 0x000ea2000c1e1900 */
[----:B------:R-:W-:Y:S02]  /*0cc0*/  IADD3 R8, PT, PT, R8, 0x1, RZ ;  /* 0x0000000108087810 */ /* 0x000fe40007ffe0ff */
[----:B------:R-:W-:Y:S02]  /*0cd0*/  IADD3 R9, P1, PT, R9, 0x4, RZ ;  /* 0x0000000409097810 */ /* 0x000fe40007f3e0ff */
[----:B------:R-:W-:Y:S02]  /*0ce0*/  ISETP.NE.AND P0, PT, R8, RZ, PT ;  /* 0x000000ff0800720c */ /* 0x000fe40003f05270 */
[----:B------:R-:W-:-:S02]  /*0cf0*/  IADD3 R15, PT, PT, R15, 0x1, RZ ;  /* 0x000000010f0f7810 */ /* 0x000fc40007ffe0ff */
[----:B------:R-:W-:Y:S01]  /*0d00*/  IADD3.X R10, PT, PT, RZ, R10, RZ, P1, !PT ;  /* 0x0000000aff0a7210 */ /* 0x000fe20000ffe4ff */
[----:B--2---:R-:W-:-:S08]  /*0d10*/  FFMA R28, R7, R4, R28 ;  /* 0x00000004071c7223 */ /* 0x004fd0000000001c */
[----:B------:R-:W-:Y:S05]  /*0d20*/  @P0 BRA `(.L_x_9) ;  /* 0xfffffffc00cc0947 */ /* 0x000fea000383ffff */
.L_x_1:
[----:B------:R-:W-:Y:S05]  /*0d30*/  BSYNC.RECONVERGENT B0 ;  /* 0x0000000000007941 */ /* 0x000fea0003800200 */
.L_x_0:
[----:B------:R-:W-:-:S13]  /*0d40*/  ISETP.NE.AND P0, PT, R0, RZ, PT ;  /* 0x000000ff0000720c */ /* 0x000fda0003f05270 */
[----:B------:R-:W-:Y:S05]  /*0d50*/  @!P0 EXIT ;  /* 0x000000000000894d */ /* 0x000fea0003800000 */
[C---:B------:R-:W-:Y:S01]  /*0d60*/  ISETP.GE.U32.AND P1, PT, R0.reuse, 0x4, PT ;  /* 0x000000040000780c */ /* 0x040fe20003f26070 */
[----:B------:R-:W-:Y:S01]  /*0d70*/  BSSY.RECONVERGENT B0, `(.L_x_10) ;  /* 0x0000030000007945 */ /* 0x000fe20003800200 */
[----:B------:R-:W-:Y:S01]  /*0d80*/  LOP3.LUT R4, R0, 0x3, RZ, 0xc0, !PT ;  /* 0x0000000300047812 */ /* 0x000fe200078ec0ff */
[----:B------:R-:W-:-:S03]  /*0d90*/  HFMA2 R7, -RZ, RZ, 0, 0 ;  /* 0x00000000ff077431 */ /* 0x000fc600000001ff */
[----:B------:R-:W-:-:S07]  /*0da0*/  ISETP.NE.AND P0, PT, R4, RZ, PT ;  /* 0x000000ff0400720c */ /* 0x000fce0003f05270 */
[----:B------:R-:W-:Y:S06]  /*0db0*/  @!P1 BRA `(.L_x_11) ;  /* 0x0000000000ac9947 */ /* 0x000fec0003800000 */
[----:B------:R-:W-:Y:S02]  /*0dc0*/  MOV R5, 0x3 ;  /* 0x0000000300057802 */ /* 0x000fe40000000f00 */
[----:B------:R-:W-:-:S03]  /*0dd0*/  LOP3.LUT R7, R0, 0xfffffffc, RZ, 0xc0, !PT ;  /* 0xfffffffc00077812 */ /* 0x000fc600078ec0ff */
[----:B------:R-:W-:Y:S01]  /*0de0*/  IMAD R5, R0, R5, 0x5 ;  /* 0x0000000500057424 */ /* 0x000fe200078e0205 */
[----:B------:R-:W-:-:S07]  /*0df0*/  IADD3 R6, PT, PT, -R7, RZ, RZ ;  /* 0x000000ff07067210 */ /* 0x000fce0007ffe1ff */
.L_x_12:
[----:B0-----:R-:W-:Y:S01]  /*0e00*/  IADD3 R9, PT, PT, R5, -0x3, RZ ;  /* 0xfffffffd05097810 */ /* 0x001fe20007ffe0ff */
[----:B------:R-:W-:-:S04]  /*0e10*/  IMAD.WIDE.U32 R14, R12, 0x4, R2 ;  /* 0x000000040c0e7825 */ /* 0x000fc800078e0002 */
[----:B------:R-:W-:Y:S02]  /*0e20*/  IMAD.WIDE.U32 R8, R9, 0x4, R2 ;  /* 0x0000000409087825 */ /* 0x000fe400078e0002 */
[----:B------:R-:W2:Y:S04]  /*0e30*/  LDG.E R15, desc[UR4][R14.64] ;  /* 0x000000040e0f7981 */ /* 0x000ea8000c1e1900 */
[----:B------:R-:W3:Y:S01]  /*0e40*/  LDG.E R11, desc[UR4][R8.64] ;  /* 0x00000004080b7981 */ /* 0x000ee2000c1e1900 */
[----:B------:R-:W-:Y:S02]  /*0e50*/  IADD3 R17, PT, PT, R12, 0x1, RZ ;  /* 0x000000010c117810 */ /* 0x000fe40007ffe0ff */
[----:B------:R-:W-:-:S03]  /*0e60*/  IADD3 R19, PT, PT, R5, -0x2, RZ ;  /* 0xfffffffe05137810 */ /* 0x000fc60007ffe0ff */
[----:B------:R-:W-:-:S04]  /*0e70*/  IMAD.WIDE.U32 R16, R17, 0x4, R2 ;  /* 0x0000000411107825 */ /* 0x000fc800078e0002 */
[----:B--2---:R-:W-:-:S04]  /*0e80*/  FADD R10, R15, -R28 ;  /* 0x8000001c0f0a7221 */ /* 0x004fc80000000000 */
[----:B---3--:R-:W-:Y:S01]  /*0e90*/  FADD R13, R10, R11 ;  /* 0x0000000b0a0d7221 */ /* 0x008fe20000000000 */
[----:B------:R-:W-:-:S04]  /*0ea0*/  IMAD.WIDE.U32 R10, R19, 0x4, R2 ;  /* 0x00000004130a7825 */ /* 0x000fc800078e0002 */
[----:B------:R0:W-:Y:S04]  /*0eb0*/  STG.E desc[UR4][R8.64], R13 ;  /* 0x0000000d08007986 */ /* 0x0001e8000c101904 */
[----:B------:R-:W2:Y:S04]  /*0ec0*/  LDG.E R17, desc[UR4][R16.64] ;  /* 0x0000000410117981 */ /* 0x000ea8000c1e1900 */
[----:B------:R-:W3:Y:S01]  /*0ed0*/  LDG.E R19, desc[UR4][R10.64] ;  /* 0x000000040a137981 */ /* 0x000ee2000c1e1900 */
[----:B------:R-:W-:Y:S02]  /*0ee0*/  IADD3 R15, PT, PT, R12, 0x2, RZ ;  /* 0x000000020c0f7810 */ /* 0x000fe40007ffe0ff */
[----:B------:R-:W-:Y:S01]  /*0ef0*/  IADD3 R23, PT, PT, R5, -0x1, RZ ;  /* 0xffffffff05177810 */ /* 0x000fe20007ffe0ff */
[----:B--2---:R-:W-:-:S04]  /*0f00*/  FADD R14, R17, -R28 ;  /* 0x8000001c110e7221 */ /* 0x004fc80000000000 */
[----:B---3--:R-:W-:Y:S01]  /*0f10*/  FADD R21, R14, R19 ;  /* 0x000000130e157221 */ /* 0x008fe20000000000 */
[----:B------:R-:W-:-:S04]  /*0f20*/  IMAD.WIDE.U32 R18, R15, 0x4, R2 ;  /* 0x000000040f127825 */ /* 0x000fc800078e0002 */
[----:B------:R-:W-:Y:S01]  /*0f30*/  IMAD.WIDE.U32 R14, R23, 0x4, R2 ;  /* 0x00000004170e7825 */ /* 0x000fe200078e0002 */
[----:B------:R1:W-:Y:S04]  /*0f40*/  STG.E desc[UR4][R10.64], R21 ;  /* 0x000000150a007986 */ /* 0x0003e8000c101904 */
[----:B------:R-:W2:Y:S04]  /*0f50*/  LDG.E R19, desc[UR4][R18.64] ;  /* 0x0000000412137981 */ /* 0x000ea8000c1e1900 */
[----:B0-----:R-:W3:Y:S01]  /*0f60*/  LDG.E R9, desc[UR4][R14.64] ;  /* 0x000000040e097981 */ /* 0x001ee2000c1e1900 */
[----:B------:R-:W-:-:S05]  /*0f70*/  IADD3 R17, PT, PT, R12, 0x3, RZ ;  /* 0x000000030c117810 */ /* 0x000fca0007ffe0ff */
[----:B------:R-:W-:-:S04]  /*0f80*/  IMAD.WIDE.U32 R16, R17, 0x4, R2 ;  /* 0x0000000411107825 */ /* 0x000fc800078e0002 */
[----:B--2---:R-:W-:-:S04]  /*0f90*/  FADD R8, R19, -R28 ;  /* 0x8000001c13087221 */ /* 0x004fc80000000000 */
[----:B---3--:R-:W-:Y:S01]  /*0fa0*/  FADD R13, R8, R9 ;  /* 0x00000009080d7221 */ /* 0x008fe20000000000 */
[----:B------:R-:W-:-:S04]  /*0fb0*/  IMAD.WIDE.U32 R8, R5, 0x4, R2 ;  /* 0x0000000405087825 */ /* 0x000fc800078e0002 */
[----:B------:R0:W-:Y:S04]  /*0fc0*/  STG.E desc[UR4][R14.64], R13 ;  /* 0x0000000d0e007986 */ /* 0x0001e8000c101904 */
[----:B------:R-:W1:Y:S04]  /*0fd0*/  LDG.E R17, desc[UR4][R16.64] ;  /* 0x0000000410117981 */ /* 0x000e68000c1e1900 */
[----:B------:R-:W2:Y:S01]  /*0fe0*/  LDG.E R23, desc[UR4][R8.64] ;  /* 0x0000000408177981 */ /* 0x000ea2000c1e1900 */
[----:B------:R-:W-:Y:S02]  /*0ff0*/  IADD3 R6, PT, PT, R6, 0x4, RZ ;  /* 0x0000000406067810 */ /* 0x000fe40007ffe0ff */
[----:B------:R-:W-:-:S02]  /*1000*/  IADD3 R12, PT, PT, R12, 0x4, RZ ;  /* 0x000000040c0c7810 */ /* 0x000fc40007ffe0ff */
[----:B------:R-:W-:Y:S02]  /*1010*/  ISETP.NE.AND P1, PT, R6, RZ, PT ;  /* 0x000000ff0600720c */ /* 0x000fe40003f25270 */
[----:B------:R-:W-:Y:S01]  /*1020*/  IADD3 R5, PT, PT, R5, 0x4, RZ ;  /* 0x0000000405057810 */ /* 0x000fe20007ffe0ff */
[----:B-1----:R-:W-:-:S04]  /*1030*/  FADD R10, R17, -R28 ;  /* 0x8000001c110a7221 */ /* 0x002fc80000000000 */
[----:B--2---:R-:W-:-:S05]  /*1040*/  FADD R23, R10, R23 ;  /* 0x000000170a177221 */ /* 0x004fca0000000000 */
[----:B------:R0:W-:Y:S01]  /*1050*/  STG.E desc[UR4][R8.64], R23 ;  /* 0x0000001708007986 */ /* 0x0001e2000c101904 */
[----:B------:R-:W-:Y:S05]  /*1060*/  @P1 BRA `(.L_x_12) ;  /* 0xfffffffc00641947 */ /* 0x000fea000383ffff */
.L_x_11:
[----:B------:R-:W-:Y:S05]  /*1070*/  BSYNC.RECONVERGENT B0 ;  /* 0x0000000000007941 */ /* 0x000fea0003800200 */
.L_x_10:
[----:B------:R-:W-:Y:S05]  /*1080*/  @!P0 EXIT ;  /* 0x000000000000894d */ /* 0x000fea0003800000 */
[C---:B0-----:R-:W-:Y:S01]  /*1090*/  IMAD R8, R0.reuse, 0x3, R7 ;  /* 0x0000000300087824 */ /* 0x041fe200078e0207 */
[----:B------:R-:W-:Y:S02]  /*10a0*/  LEA R0, R0, R7, 0x1 ;  /* 0x0000000700007211 */ /* 0x000fe400078e08ff */
[----:B------:R-:W-:-:S07]  /*10b0*/  IADD3 R9, PT, PT, -R4, RZ, RZ ;  /* 0x000000ff04097210 */ /* 0x000fce0007ffe1ff */
.L_x_13:
[----:B------:R-:W-:Y:S02]  /*10c0*/  IADD3 R5, PT, PT, R0, 0x2, RZ ;  /* 0x0000000200057810 */ /* 0x000fe40007ffe0ff */
[----:B0-----:R-:W-:-:S03]  /*10d0*/  IADD3 R7, PT, PT, R8, 0x2, RZ ;  /* 0x0000000208077810 */ /* 0x001fc60007ffe0ff */
[----:B------:R-:W-:-:S04]  /*10e0*/  IMAD.WIDE.U32 R4, R5, 0x4, R2 ;  /* 0x0000000405047825 */ /* 0x000fc800078e0002 */
[----:B------:R-:W-:Y:S02]  /*10f0*/  IMAD.WIDE.U32 R6, R7, 0x4, R2 ;  /* 0x0000000407067825 */ /* 0x000fe400078e0002 */
[----:B------:R-:W2:Y:S04]  /*1100*/  LDG.E R5, desc[UR4][R4.64] ;  /* 0x0000000404057981 */ /* 0x000ea8000c1e1900 */
[----:B------:R-:W3:Y:S01]  /*1110*/  LDG.E R11, desc[UR4][R6.64] ;  /* 0x00000004060b7981 */ /* 0x000ee2000c1e1900 */
[----:B------:R-:W-:Y:S02]  /*1120*/  IADD3 R9, PT, PT, R9, 0x1, RZ ;  /* 0x0000000109097810 */ /* 0x000fe40007ffe0ff */
[----:B------:R-:W-:Y:S02]  /*1130*/  IADD3 R8, PT, PT, R8, 0x1, RZ ;  /* 0x0000000108087810 */ /* 0x000fe40007ffe0ff */
[----:B------:R-:W-:-:S02]  /*1140*/  ISETP.NE.AND P0, PT, R9, RZ, PT ;  /* 0x000000ff0900720c */ /* 0x000fc40003f05270 */
[----:B------:R-:W-:Y:S01]  /*1150*/  IADD3 R0, PT, PT, R0, 0x1, RZ ;  /* 0x0000000100007810 */ /* 0x000fe20007ffe0ff */
[----:B--2---:R-:W-:-:S04]  /*1160*/  FADD R10, R5, -R28 ;  /* 0x8000001c050a7221 */ /* 0x004fc80000000000 */
[----:B---3--:R-:W-:-:S05]  /*1170*/  FADD R11, R10, R11 ;  /* 0x0000000b0a0b7221 */ /* 0x008fca0000000000 */
[----:B------:R0:W-:Y:S01]  /*1180*/  STG.E desc[UR4][R6.64], R11 ;  /* 0x0000000b06007986 */ /* 0x0001e2000c101904 */
[----:B------:R-:W-:Y:S05]  /*1190*/  @P0 BRA `(.L_x_13) ;  /* 0xfffffffc00c80947 */ /* 0x000fea000383ffff */
[----:B------:R-:W-:Y:S05]  /*11a0*/  EXIT ;  /* 0x000000000000794d */ /* 0x000fea0003800000 */
.L_x_14:
[----:B------:R-:W-:-:S00]  /*11b0*/  BRA `(.L_x_14) ;  /* 0xfffffffc00fc7947 */ /* 0x000fc0000383ffff */
[----:B------:R-:W-:-:S00]  /*11c0*/  NOP ;  /* 0x0000000000007918 */ /* 0x000fc00000000000 */
        /* <DEDUP_REMOVED lines=11> */
.L_x_104:


//--------------------- .text._Z10cfv_kernelPP10efg_node_tj --------------------------
	.section	.text._Z10cfv_kernelPP10efg_node_tj,"ax",@progbits
	.align	128
        .global         _Z10cfv_kernelPP10efg_node_tj
        .type           _Z10cfv_kernelPP10efg_node_tj,@function
        .size           _Z10cfv_kernelPP10efg_node_tj,(.L_x_105 - _Z10cfv_kernelPP10efg_node_tj)
        .other          _Z10cfv_kernelPP10efg_node_tj,@"STO_CUDA_ENTRY STV_DEFAULT"
_Z10cfv_kernelPP10efg_node_tj:
.text._Z10cfv_kernelPP10efg_node_tj:
        /* <DEDUP_REMOVED lines=12> */
[----:B--2---:R-:W2:Y:S02]  /*00c0*/  LD.E.64 R4, desc[UR4][R2.64] ;  /* 0x0000000402047980 */ /* 0x004ea4000c101b00 */
[----:B--2---:R-:W-:-:S04]  /*00d0*/  ISETP.NE.U32.AND P0, PT, R4, RZ, PT ;  /* 0x000000ff0400720c */ /* 0x004fc80003f05070 */
[----:B------:R-:W-:-:S13]  /*00e0*/  ISETP.NE.AND.EX P0, PT, R5, RZ, PT, P0 ;  /* 0x000000ff0500720c */ /* 0x000fda0003f05300 */
[----:B------:R-:W-:Y:S05]  /*00f0*/  @!P0 EXIT ;  /* 0x000000000000894d */ /* 0x000fea0003800000 */
[----:B------:R0:W5:Y:S02]  /*0100*/  LD.E R0, desc[UR4][R2.64+0x10] ;  /* 0x0000100402007980 */ /* 0x000164000c101900 */
.L_x_25:
[----:B------:R-:W-:Y:S02]  /*0110*/  IMAD.MOV.U32 R13, RZ, RZ, R3 ;  /* 0x000000ffff0d7224 */ /* 0x000fe400078e0003 */
[----:B------:R-:W-:Y:S01]  /*0120*/  IMAD.MOV.U32 R11, RZ, RZ, R2 ;  /* 0x000000ffff0b7224 */ /* 0x000fe200078e0002 */
[----:B0-----:R-:W-:Y:S01]  /*0130*/  MOV R2, R4 ;  /* 0x0000000400027202 */ /* 0x001fe20000000f00 */
[----:B------:R-:W-:-:S05]  /*0140*/  IMAD.MOV.U32 R3, RZ, RZ, R5 ;  /* 0x000000ffff037224 */ /* 0x000fca00078e0005 */
[----:B------:R-:W2:Y:S01]  /*0150*/  LD.E R8, desc[UR4][R2.64+0x20] ;  /* 0x0000200402087980 */ /* 0x000ea2000c101900 */
[----:B------:R-:W-:Y:S01]  /*0160*/  BSSY.RECONVERGENT B0, `(.L_x_15) ;  /* 0x0000033000007945 */ /* 0x000fe20003800200 */
[----:B--2---:R-:W-:-:S13]  /*0170*/  ISETP.GE.AND P0, PT, R8, 0x1, PT ;  /* 0x000000010800780c */ /* 0x004fda0003f06270 */
[----:B------:R-:W-:Y:S05]  /*0180*/  @!P0 BRA `(.L_x_16) ;  /* 0x0000000000c08947 */ /* 0x000fea0003800000 */
[----:B------:R0:W5:Y:S01]  /*0190*/  LD.E.64 R6, desc[UR4][R2.64+0x28] ;  /* 0x0000280402067980 */ /* 0x000162000c101b00 */
[----:B------:R-:W-:-:S07]  /*01a0*/  HFMA2 R9, -RZ, RZ, 0, 0 ;  /* 0x00000000ff097431 */ /* 0x000fce00000001ff */
.L_x_18:
[----:B-----5:R-:W-:-:S06]  /*01b0*/  IMAD.WIDE.U32 R4, R9, 0x8, R6 ;  /* 0x0000000809047825 */ /* 0x020fcc00078e0006 */
[----:B------:R-:W2:Y:S02]  /*01c0*/  LD.E.64 R4, desc[UR4][R4.64] ;  /* 0x0000000404047980 */ /* 0x000ea4000c101b00 */
[----:B--2---:R-:W-:-:S04]  /*01d0*/  ISETP.NE.U32.AND P0, PT, R11, R4, PT ;  /* 0x000000040b00720c */ /* 0x004fc80003f05070 */
[----:B------:R-:W-:-:S13]  /*01e0*/  ISETP.NE.AND.EX P0, PT, R13, R5, PT, P0 ;  /* 0x000000050d00720c */ /* 0x000fda0003f05300 */
[----:B------:R-:W-:Y:S05]  /*01f0*/  @!P0 BRA `(.L_x_17) ;  /* 0x0000000000108947 */ /* 0x000fea0003800000 */
[----:B------:R-:W-:-:S05]  /*0200*/  VIADD R9, R9, 0x1 ;  /* 0x0000000109097836 */ /* 0x000fca0000000000 */
[----:B------:R-:W-:-:S13]  /*0210*/  ISETP.GE.AND P0, PT, R9, R8, PT ;  /* 0x000000080900720c */ /* 0x000fda0003f06270 */
[----:B------:R-:W-:Y:S05]  /*0220*/  @!P0 BRA `(.L_x_18) ;  /* 0xfffffffc00e08947 */ /* 0x000fea000383ffff */
[----:B------:R-:W-:Y:S05]  /*0230*/  BRA `(.L_x_16) ;  /* 0x0000000000947947 */ /* 0x000fea0003800000 */
.L_x_17:
[----:B------:R-:W2:Y:S04]  /*0240*/  LD.E.64 R4, desc[UR4][R2.64+0x18] ;  /* 0x0000180402047980 */ /* 0x000ea8000c101b00 */
[----:B------:R-:W3:Y:S04]  /*0250*/  LD.E.64 R6, desc[UR4][R2.64+0x8] ;  /* 0x0000080402067980 */ /* 0x000ee8000c101b00 */
[----:B--2---:R-:W2:Y:S01]  /*0260*/  LD.E R10, desc[UR4][R4.64] ;  /* 0x00000004040a7980 */ /* 0x004ea2000c101900 */
[----:B---3--:R-:W-:-:S04]  /*0270*/  ISETP.NE.AND P0, PT, R6, 0x2, PT ;  /* 0x000000020600780c */ /* 0x008fc80003f05270 */
[----:B------:R-:W-:-:S05]  /*0280*/  FSEL R13, -R7, R7, !P0 ;  /* 0x00000007070d7208 */ /* 0x000fca0004000100 */
[----:B------:R-:W-:Y:S01]  /*0290*/  FMUL R13, R0, R13 ;  /* 0x0000000d000d7220 */ /* 0x000fe20000400000 */
[----:B--2---:R-:W1:Y:S02]  /*02a0*/  F2I.TRUNC.NTZ R10, R10 ;  /* 0x0000000a000a7305 */ /* 0x004e64000020f100 */
[----:B-1----:R-:W-:-:S05]  /*02b0*/  LEA R6, R10, R9, 0x1 ;  /* 0x000000090a067211 */ /* 0x002fca00078e08ff */
[----:B------:R-:W-:Y:S02]  /*02c0*/  VIADD R11, R6, 0x2 ;  /* 0x00000002060b7836 */ /* 0x000fe40000000000 */
[----:B------:R-:W-:-:S04]  /*02d0*/  IMAD.WIDE.U32 R6, R9, 0x4, R4 ;  /* 0x0000000409067825 */ /* 0x000fc800078e0004 */
[----:B------:R-:W-:Y:S02]  /*02e0*/  IMAD.WIDE R8, R11, 0x4, R4 ;  /* 0x000000040b087825 */ /* 0x000fe400078e0204 */
[----:B------:R1:W5:Y:S04]  /*02f0*/  LD.E R7, desc[UR4][R6.64+0x8] ;  /* 0x0000080406077980 */ /* 0x000368000c101900 */
[----:B------:R2:W-:Y:S01]  /*0300*/  ATOM.E.ADD.F32.FTZ.RN.STRONG.GPU P0, RZ, desc[UR4][R8.64], R13 ;  /* 0x8000000d08ff79a2 */ /* 0x0005e2000c10f304 */
[----:B------:R-:W-:Y:S04]  /*0310*/  BSSY.RECONVERGENT B1, `(.L_x_19) ;  /* 0x0000016000017945 */ /* 0x000fe80003800200 */
[----:B-12---:R-:W-:Y:S05]  /*0320*/  @P0 BRA `(.L_x_20) ;  /* 0x0000000000500947 */ /* 0x006fea0003800000 */
[----:B------:R-:W1:Y:S02]  /*0330*/  QSPC.E.S P0, RZ, [R8] ;  /* 0x0000000008ff73aa */ /* 0x000e640000000500 */
[----:B-1----:R-:W-:Y:S05]  /*0340*/  @!P0 BRA `(.L_x_21) ;  /* 0x00000000001c8947 */ /* 0x002fea0003800000 */
[----:B------:R-:W-:-:S04]  /*0350*/  MOV R4, R8 ;  /* 0x0000000800047202 */ /* 0x000fc80000000f00 */
[----:B------:R-:W-:-:S07]  /*0360*/  MOV R6, R4 ;  /* 0x0000000400067202 */ /* 0x000fce0000000f00 */
.L_x_22:
[----:B------:R-:W1:Y:S02]  /*0370*/  LDS R4, [R6] ;  /* 0x0000000006047984 */ /* 0x000e640000000800 */
[----:B-1----:R-:W-:-:S05]  /*0380*/  FADD R5, R13, R4 ;  /* 0x000000040d057221 */ /* 0x002fca0000000000 */
[----:B------:R-:W1:Y:S02]  /*0390*/  ATOMS.CAST.SPIN P0, [R6], R4, R5 ;  /* 0x000000040600758d */ /* 0x000e640001800005 */
[----:B-1----:R-:W-:Y:S05]  /*03a0*/  @!P0 BRA `(.L_x_22) ;  /* 0xfffffffc00f08947 */ /* 0x002fea000383ffff */
[----:B------:R-:W-:Y:S05]  /*03b0*/  BRA `(.L_x_20) ;  /* 0x00000000002c7947 */ /* 0x000fea0003800000 */
.L_x_21:
[----:B------:R-:W1:Y:S02]  /*03c0*/  QSPC.E.D P0, RZ, [R8] ;  /* 0x0000000008ff73aa */ /* 0x000e640000000700 */
[----:B-1----:R-:W-:Y:S05]  /*03d0*/  @!P0 BRA `(.L_x_23) ;  /* 0x0000000000188947 */ /* 0x002fea0003800000 */
.L_x_24:
[----:B------:R-:W2:Y:S02]  /*03e0*/  LD.E R4, [R8] ;  /* 0x0000000008047980 */ /* 0x000ea40000100900 */
[----:B--2---:R-:W-:-:S06]  /*03f0*/  FADD R5, R13, R4 ;  /* 0x000000040d057221 */ /* 0x004fcc0000000000 */
[----:B------:R-:W2:Y:S02]  /*0400*/  ATOM.E.CAST.SPIN PT, R5, [R8], R4, R5 ;  /* 0x000000040805738b */ /* 0x000ea400019e0105 */
[----:B--2---:R-:W-:-:S13]  /*0410*/  ISETP.EQ.U32.AND P0, PT, R5, 0x1, PT ;  /* 0x000000010500780c */ /* 0x004fda0003f02070 */
[----:B------:R-:W-:Y:S05]  /*0420*/  @!P0 BRA `(.L_x_24) ;  /* 0xfffffffc00ec8947 */ /* 0x000fea000383ffff */
[----:B------:R-:W-:Y:S05]  /*0430*/  BRA `(.L_x_20) ;  /* 0x00000000000c7947 */ /* 0x000fea0003800000 */
.L_x_23:
[----:B------:R-:W2:Y:S02]  /*0440*/  LD.E R4, desc[UR4][R8.64] ;  /* 0x0000000408047980 */ /* 0x000ea4000c101900 */
[----:B--2---:R-:W-:-:S05]  /*0450*/  FADD R5, R13, R4 ;  /* 0x000000040d057221 */ /* 0x004fca0000000000 */
[----:B------:R1:W-:Y:S02]  /*0460*/  ST.E desc[UR4][R8.64], R5 ;  /* 0x0000000508007985 */ /* 0x0003e4000c101904 */
.L_x_20:
[----:B------:R-:W-:Y:S05]  /*0470*/  BSYNC.RECONVERGENT B1 ;  /* 0x0000000000017941 */ /* 0x000fea0003800200 */
.L_x_19:
[----:B-----5:R-:W-:-:S07]  /*0480*/  FMUL R0, R0, R7 ;  /* 0x0000000700007220 */ /* 0x020fce0000400000 */
.L_x_16:
[----:B------:R-:W-:Y:S05]  /*0490*/  BSYNC.RECONVERGENT B0 ;  /* 0x0000000000007941 */ /* 0x000fea0003800200 */
.L_x_15:
[----:B-1----:R-:W2:Y:S02]  /*04a0*/  LD.E.64 R4, desc[UR4][R2.64] ;  /* 0x0000000402047980 */ /* 0x002ea4000c101b00 */
[----:B--2---:R-:W-:-:S04]  /*04b0*/  ISETP.NE.U32.AND P0, PT, R4, RZ, PT ;  /* 0x000000ff0400720c */ /* 0x004fc80003f05070 */
[----:B------:R-:W-:-:S13]  /*04c0*/  ISETP.NE.AND.EX P0, PT, R5, RZ, PT, P0 ;  /* 0x000000ff0500720c */ /* 0x000fda0003f05300 */
[----:B------:R-:W-:Y:S05]  /*04d0*/  @P0 BRA `(.L_x_25) ;  /* 0xfffffffc000c0947 */ /* 0x000fea000383ffff */
[----:B------:R-:W-:Y:S05]  /*04e0*/  EXIT ;  /* 0x000000000000794d */ /* 0x000fea0003800000 */
.L_x_26:
        /* <DEDUP_REMOVED lines=9> */
.L_x_105:


//--------------------- .text._Z9rp_kernelPP10efg_node_tj --------------------------
	.section	.text._Z9rp_kernelPP10efg_node_tj,"ax",@progbits
	.align	128
        .global         _Z9rp_kernelPP10efg_node_tj
        .type           _Z9rp_kernelPP10efg_node_tj,@function
        .size           _Z9rp_kernelPP10efg_node_tj,(.L_x_106 - _Z9rp_kernelPP10efg_node_tj)
        .other          _Z9rp_kernelPP10efg_node_tj,@"STO_CUDA_ENTRY STV_DEFAULT"
_Z9rp_kernelPP10efg_node_tj:
.text._Z9rp_kernelPP10efg_node_tj:
        /* <DEDUP_REMOVED lines=12> */
[----:B--2---:R-:W2:Y:S04]  /*00c0*/  LDG.E.64 R12, desc[UR4][R2.64] ;  /* 0x00000004020c7981 */ /* 0x004ea8000c1e1b00 */
[----:B------:R0:W5:Y:S01]  /*00d0*/  LDG.E.64 R4, desc[UR4][R2.64+0x18] ;  /* 0x0000180402047981 */ /* 0x000162000c1e1b00 */
[----:B------:R-:W-:Y:S01]  /*00e0*/  BSSY.RECONVERGENT B0, `(.L_x_27) ;  /* 0x000002a000007945 */ /* 0x000fe20003800200 */
[----:B------:R-:W-:-:S02]  /*00f0*/  IMAD.MOV.U32 R9, RZ, RZ, 0x3f800000 ;  /* 0x3f800000ff097424 */ /* 0x000fc400078e00ff */
[----:B------:R-:W-:Y:S01]  /*0100*/  IMAD.MOV.U32 R11, RZ, RZ, 0x3f800000 ;  /* 0x3f800000ff0b7424 */ /* 0x000fe200078e00ff */
[----:B--2---:R-:W-:-:S04]  /*0110*/  ISETP.NE.U32.AND P0, PT, R12, RZ, PT ;  /* 0x000000ff0c00720c */ /* 0x004fc80003f05070 */
[----:B------:R-:W-:-:S13]  /*0120*/  ISETP.NE.AND.EX P0, PT, R13, RZ, PT, P0 ;  /* 0x000000ff0d00720c */ /* 0x000fda0003f05300 */
[----:B0-----:R-:W-:Y:S05]  /*0130*/  @!P0 BRA `(.L_x_28) ;  /* 0x0000000000908947 */ /* 0x001fea0003800000 */
[----:B------:R0:W5:Y:S01]  /*0140*/  LDG.E R0, desc[UR4][R2.64+0x8] ;  /* 0x0000080402007981 */ /* 0x000162000c1e1900 */
[----:B------:R-:W-:Y:S02]  /*0150*/  HFMA2 R11, -RZ, RZ, 1.875, 0 ;  /* 0x3f800000ff0b7431 */ /* 0x000fe400000001ff */
[----:B------:R-:W-:Y:S01]  /*0160*/  IMAD.MOV.U32 R9, RZ, RZ, 0x3f800000 ;  /* 0x3f800000ff097424 */ /* 0x000fe200078e00ff */
[----:B------:R-:W-:Y:S01]  /*0170*/  MOV R7, R3 ;  /* 0x0000000300077202 */ /* 0x000fe20000000f00 */
[----:B------:R-:W-:-:S07]  /*0180*/  IMAD.MOV.U32 R6, RZ, RZ, R2 ;  /* 0x000000ffff067224 */ /* 0x000fce00078e0002 */
.L_x_33:
[----:B------:R-:W2:Y:S01]  /*0190*/  LDG.E R8, desc[UR4][R12.64+0x20] ;  /* 0x000020040c087981 */ /* 0x000ea2000c1e1900 */
[----:B------:R-:W-:Y:S01]  /*01a0*/  BSSY.RECONVERGENT B1, `(.L_x_29) ;  /* 0x0000019000017945 */ /* 0x000fe20003800200 */
[----:B------:R-:W-:Y:S01]  /*01b0*/  IMAD.MOV.U32 R21, RZ, RZ, R7 ;  /* 0x000000ffff157224 */ /* 0x000fe200078e0007 */
[----:B------:R-:W-:Y:S01]  /*01c0*/  MOV R19, R6 ;  /* 0x0000000600137202 */ /* 0x000fe20000000f00 */
[----:B-1----:R-:W-:Y:S01]  /*01d0*/  IMAD.MOV.U32 R6, RZ, RZ, R12 ;  /* 0x000000ffff067224 */ /* 0x002fe200078e000c */
[----:B------:R-:W-:Y:S02]  /*01e0*/  MOV R7, R13 ;  /* 0x0000000d00077202 */ /* 0x000fe40000000f00 */
[----:B--2---:R-:W-:-:S13]  /*01f0*/  ISETP.GE.AND P0, PT, R8, 0x1, PT ;  /* 0x000000010800780c */ /* 0x004fda0003f06270 */
[----:B------:R-:W-:Y:S05]  /*0200*/  @!P0 BRA `(.L_x_30) ;  /* 0x0000000000488947 */ /* 0x000fea0003800000 */
[----:B------:R1:W5:Y:S01]  /*0210*/  LDG.E.64 R14, desc[UR4][R6.64+0x28] ;  /* 0x00002804060e7981 */ /* 0x000362000c1e1b00 */
[----:B------:R-:W-:-:S07]  /*0220*/  IMAD.MOV.U32 R17, RZ, RZ, RZ ;  /* 0x000000ffff117224 */ /* 0x000fce00078e00ff */
.L_x_32:
[----:B-----5:R-:W-:-:S06]  /*0230*/  IMAD.WIDE.U32 R12, R17, 0x8, R14 ;  /* 0x00000008110c7825 */ /* 0x020fcc00078e000e */
[----:B------:R-:W2:Y:S02]  /*0240*/  LDG.E.64 R12, desc[UR4][R12.64] ;  /* 0x000000040c0c7981 */ /* 0x000ea4000c1e1b00 */
[----:B--2---:R-:W-:-:S04]  /*0250*/  ISETP.NE.U32.AND P0, PT, R19, R12, PT ;  /* 0x0000000c1300720c */ /* 0x004fc80003f05070 */
[----:B------:R-:W-:-:S13]  /*0260*/  ISETP.NE.AND.EX P0, PT, R21, R13, PT, P0 ;  /* 0x0000000d1500720c */ /* 0x000fda0003f05300 */
[----:B------:R-:W-:Y:S05]  /*0270*/  @!P0 BRA `(.L_x_31) ;  /* 0x0000000000108947 */ /* 0x000fea0003800000 */
[----:B------:R-:W-:-:S04]  /*0280*/  IADD3 R17, PT, PT, R17, 0x1, RZ ;  /* 0x0000000111117810 */ /* 0x000fc80007ffe0ff */
[----:B------:R-:W-:-:S13]  /*0290*/  ISETP.GE.AND P0, PT, R17, R8, PT ;  /* 0x000000081100720c */ /* 0x000fda0003f06270 */
[----:B------:R-:W-:Y:S05]  /*02a0*/  @!P0 BRA `(.L_x_32) ;  /* 0xfffffffc00e08947 */ /* 0x000fea000383ffff */
[----:B------:R-:W-:Y:S05]  /*02b0*/  BRA `(.L_x_30) ;  /* 0x00000000001c7947 */ /* 0x000fea0003800000 */
.L_x_31:
[----:B------:R-:W2:Y:S04]  /*02c0*/  LDG.E.64 R12, desc[UR4][R6.64+0x18] ;  /* 0x00001804060c7981 */ /* 0x000ea8000c1e1b00 */
[----:B------:R-:W3:Y:S01]  /*02d0*/  LDG.E R15, desc[UR4][R6.64+0x8] ;  /* 0x00000804060f7981 */ /* 0x000ee2000c1e1900 */
[----:B--2---:R-:W-:-:S06]  /*02e0*/  IMAD.WIDE.U32 R12, R17, 0x4, R12 ;  /* 0x00000004110c7825 */ /* 0x004fcc00078e000c */
[----:B------:R-:W2:Y:S01]  /*02f0*/  LDG.E R12, desc[UR4][R12.64+0x8] ;  /* 0x000008040c0c7981 */ /* 0x000ea2000c1e1900 */
[----:B---3--:R-:W-:-:S13]  /*0300*/  ISETP.NE.AND P0, PT, R15, R0, PT ;  /* 0x000000000f00720c */ /* 0x008fda0003f05270 */
[-C--:B--2---:R-:W-:Y:S01]  /*0310*/  @P0 FMUL R9, R9, R12.reuse ;  /* 0x0000000c09090220 */ /* 0x084fe20000400000 */
[----:B------:R-:W-:-:S07]  /*0320*/  @!P0 FMUL R11, R11, R12 ;  /* 0x0000000c0b0b8220 */ /* 0x000fce0000400000 */
.L_x_30:
[----:B------:R-:W-:Y:S05]  /*0330*/  BSYNC.RECONVERGENT B1 ;  /* 0x0000000000017941 */ /* 0x000fea0003800200 */
.L_x_29:
[----:B------:R-:W2:Y:S02]  /*0340*/  LDG.E.64 R12, desc[UR4][R6.64] ;  /* 0x00000004060c7981 */ /* 0x000ea4000c1e1b00 */
[----:B--2---:R-:W-:-:S04]  /*0350*/  ISETP.NE.U32.AND P0, PT, R12, RZ, PT ;  /* 0x000000ff0c00720c */ /* 0x004fc80003f05070 */
[----:B------:R-:W-:-:S13]  /*0360*/  ISETP.NE.AND.EX P0, PT, R13, RZ, PT, P0 ;  /* 0x000000ff0d00720c */ /* 0x000fda0003f05300 */
[----:B------:R-:W-:Y:S05]  /*0370*/  @P0 BRA `(.L_x_33) ;  /* 0xfffffffc00840947 */ /* 0x000fea000383ffff */
.L_x_28:
[----:B------:R-:W-:Y:S05]  /*0380*/  BSYNC.RECONVERGENT B0 ;  /* 0x0000000000007941 */ /* 0x000fea0003800200 */
.L_x_27:
[----:B------:R-:W-:Y:S04]  /*0390*/  STG.E desc[UR4][R2.64+0xc], R9 ;  /* 0x00000c0902007986 */ /* 0x000fe8000c101904 */
[----:B-----5:R-:W-:Y:S01]  /*03a0*/  STG.E desc[UR4][R4.64+0x4], R11 ;  /* 0x0000040b04007986 */ /* 0x020fe2000c101904 */
[----:B------:R-:W-:Y:S05]  /*03b0*/  EXIT ;  /* 0x000000000000794d */ /* 0x000fea0003800000 */
.L_x_34:
        /* <DEDUP_REMOVED lines=12> */
.L_x_106:


//--------------------- .text._Z23average_strategy_kernelPPfjf --------------------------
	.section	.text._Z23average_strategy_kernelPPfjf,"ax",@progbits
	.align	128
        .global         _Z23average_strategy_kernelPPfjf
        .type           _Z23average_strategy_kernelPPfjf,@function
        .size           _Z23average_strategy_kernelPPfjf,(.L_x_101 - _Z23average_strategy_kernelPPfjf)
        .other          _Z23average_strategy_kernelPPfjf,@"STO_CUDA_ENTRY STV_DEFAULT"
_Z23average_strategy_kernelPPfjf:
.text._Z23average_strategy_kernelPPfjf:
        /* <DEDUP_REMOVED lines=12> */
[----:B--2---:R-:W2:Y:S02]  /*00c0*/  LDG.E R2, desc[UR4][R4.64] ;  /* 0x0000000404027981 */ /* 0x004ea4000c1e1900 */
[----:B--2---:R-:W0:Y:S02]  /*00d0*/  F2I.U32.TRUNC.NTZ R2, R2 ;  /* 0x0000000200027305 */ /* 0x004e24000020f000 */
[----:B0-----:R-:W-:-:S13]  /*00e0*/  ISETP.NE.AND P0, PT, R2, RZ, PT ;  /* 0x000000ff0200720c */ /* 0x001fda0003f05270 */
[----:B------:R-:W-:Y:S05]  /*00f0*/  @!P0 EXIT ;  /* 0x000000000000894d */ /* 0x000fea0003800000 */
[----:B------:R0:W5:Y:S01]  /*0100*/  LDG.E R8, desc[UR4][R4.64+0x4] ;  /* 0x0000040404087981 */ /* 0x000162000c1e1900 */
[----:B------:R-:W1:Y:S02]  /*0110*/  LDC R9, c[0x0][0x38c] ;  /* 0x0000e300ff097b82 */ /* 0x000e640000000800 */
[----:B-1----:R-:W1:Y:S01]  /*0120*/  MUFU.RCP R3, R9 ;  /* 0x0000000900037308 */ /* 0x002e620000001000 */
[----:B------:R-:W-:-:S07]  /*0130*/  FADD R0, R9, -1 ;  /* 0xbf80000009007421 */ /* 0x000fce0000000000 */
[----:B------:R-:W2:Y:S01]  /*0140*/  FCHK P0, R0, R9 ;  /* 0x0000000900007302 */ /* 0x000ea20000000000 */
[----:B-1----:R-:W-:-:S04]  /*0150*/  FFMA R6, R3, -R9, 1 ;  /* 0x3f80000003067423 */ /* 0x002fc80000000809 */
[----:B------:R-:W-:-:S04]  /*0160*/  FFMA R3, R3, R6, R3 ;  /* 0x0000000603037223 */ /* 0x000fc80000000003 */
[----:B------:R-:W-:-:S04]  /*0170*/  FFMA R6, R0, R3, RZ ;  /* 0x0000000300067223 */ /* 0x000fc800000000ff */
[----:B------:R-:W-:-:S04]  /*0180*/  FFMA R7, R6, -R9, R0 ;  /* 0x8000000906077223 */ /* 0x000fc80000000000 */
[----:B------:R-:W-:Y:S01]  /*0190*/  FFMA R3, R3, R7, R6 ;  /* 0x0000000703037223 */ /* 0x000fe20000000006 */
[----:B0-2---:R-:W-:Y:S06]  /*01a0*/  @!P0 BRA `(.L_x_35) ;  /* 0x00000000000c8947 */ /* 0x005fec0003800000 */
[----:B------:R-:W-:-:S07]  /*01b0*/  MOV R6, 0x1d0 ;  /* 0x000001d000067802 */ /* 0x000fce0000000f00 */
[----:B-----5:R-:W-:Y:S05]  /*01c0*/  CALL.REL.NOINC `($__internal_1_$__cuda_sm3x_div_rn_noftz_f32_slowpath) ;  /* 0x0000000800287944 */ /* 0x020fea0003c00000 */
[----:B------:R-:W-:-:S07]  /*01d0*/  IMAD.MOV.U32 R3, RZ, RZ, R0 ;  /* 0x000000ffff037224 */ /* 0x000fce00078e0000 */
.L_x_35:
[----:B------:R-:W0:Y:S02]  /*01e0*/  LDCU UR6, c[0x0][0x38c] ;  /* 0x00007180ff0677ac */ /* 0x000e240008000800 */
[----:B0-----:R-:W0:Y:S08]  /*01f0*/  F2F.F64.F32 R6, UR6 ;  /* 0x0000000600067d10 */ /* 0x001e300008201800 */
[----:B0-----:R-:W0:Y:S01]  /*0200*/  MUFU.RCP64H R11, R7 ;  /* 0x00000007000b7308 */ /* 0x001e220000001800 */
[----:B------:R-:W-:-:S05]  /*0210*/  VIADD R10, R7, 0x300402 ;  /* 0x00300402070a7836 */ /* 0x000fca0000000000 */
[----:B------:R-:W-:Y:S01]  /*0220*/  FSETP.GEU.AND P0, PT, |R10|, 5.8789094863358348022e-39, PT ;  /* 0x004004020a00780b */ /* 0x000fe20003f0e200 */
[----:B0-----:R-:W-:-:S08]  /*0230*/  DFMA R12, -R6, R10, 1 ;  /* 0x3ff00000060c742b */ /* 0x001fd0000000010a */
[----:B------:R-:W-:-:S08]  /*0240*/  DFMA R12, R12, R12, R12 ;  /* 0x0000000c0c0c722b */ /* 0x000fd0000000000c */
[----:B------:R-:W-:-:S08]  /*0250*/  DFMA R12, R10, R12, R10 ;  /* 0x0000000c0a0c722b */ /* 0x000fd0000000000a */
[----:B------:R-:W-:-:S08]  /*0260*/  DFMA R14, -R6, R12, 1 ;  /* 0x3ff00000060e742b */ /* 0x000fd0000000010c */
[----:B------:R-:W-:Y:S01]  /*0270*/  DFMA R12, R12, R14, R12 ;  /* 0x0000000e0c0c722b */ /* 0x000fe2000000000c */
[----:B------:R-:W-:Y:S10]  /*0280*/  @P0 BRA `(.L_x_36) ;  /* 0x0000000000100947 */ /* 0x000ff40003800000 */
[----:B------:R-:W-:-:S05]  /*0290*/  LOP3.LUT R0, R7, 0x7fffffff, RZ, 0xc0, !PT ;  /* 0x7fffffff07007812 */ /* 0x000fca00078ec0ff */
[----:B------:R-:W-:Y:S01]  /*02a0*/  VIADD R12, R0, 0xfff00000 ;  /* 0xfff00000000c7836 */ /* 0x000fe20000000000 */
[----:B------:R-:W-:-:S07]  /*02b0*/  MOV R0, 0x2d0 ;  /* 0x000002d000007802 */ /* 0x000fce0000000f00 */
[----:B-----5:R-:W-:Y:S05]  /*02c0*/  CALL.REL.NOINC `($__internal_0_$__cuda_sm20_dblrcp_rn_slowpath_v3) ;  /* 0x0000000400487944 */ /* 0x020fea0003c00000 */
.L_x_36:
[----:B-----5:R-:W0:Y:S01]  /*02d0*/  F2F.F64.F32 R6, R8 ;  /* 0x0000000800067310 */ /* 0x020e220000201800 */
[C---:B------:R-:W-:Y:S01]  /*02e0*/  ISETP.GE.U32.AND P1, PT, R2.reuse, 0x4, PT ;  /* 0x000000040200780c */ /* 0x040fe20003f26070 */
[----:B------:R-:W-:Y:S01]  /*02f0*/  BSSY.RECONVERGENT B0, `(.L_x_37) ;  /* 0x0000038000007945 */ /* 0x000fe20003800200 */
[----:B------:R-:W-:Y:S01]  /*0300*/  LOP3.LUT R0, R2, 0x3, RZ, 0xc0, !PT ;  /* 0x0000000302007812 */ /* 0x000fe200078ec0ff */
[----:B------:R-:W-:-:S03]  /*0310*/  IMAD.MOV.U32 R11, RZ, RZ, RZ ;  /* 0x000000ffff0b7224 */ /* 0x000fc600078e00ff */
[----:B------:R-:W-:Y:S01]  /*0320*/  ISETP.NE.AND P0, PT, R0, RZ, PT ;  /* 0x000000ff0000720c */ /* 0x000fe20003f05270 */
[----:B0-----:R-:W-:-:S06]  /*0330*/  DMUL R6, R6, R12 ;  /* 0x0000000c06067228 */ /* 0x001fcc0000000000 */
[----:B------:R-:W-:Y:S06]  /*0340*/  @!P1 BRA `(.L_x_38) ;  /* 0x0000000000c89947 */ /* 0x000fec0003800000 */
[----:B------:R-:W-:Y:S01]  /*0350*/  IADD3 R8, P1, PT, R4, 0xc, RZ ;  /* 0x0000000c04087810 */ /* 0x000fe20007f3e0ff */
[C---:B------:R-:W-:Y:S01]  /*0360*/  VIADD R13, R2.reuse, 0x2 ;  /* 0x00000002020d7836 */ /* 0x040fe20000000000 */
[----:B------:R-:W-:-:S03]  /*0370*/  LOP3.LUT R11, R2, 0xfffffffc, RZ, 0xc0, !PT ;  /* 0xfffffffc020b7812 */ /* 0x000fc600078ec0ff */
[----:B------:R-:W-:Y:S01]  /*0380*/  IMAD.X R9, RZ, RZ, R5, P1 ;  /* 0x000000ffff097224 */ /* 0x000fe200008e0605 */
[----:B------:R-:W-:-:S07]  /*0390*/  IADD3 R10, PT, PT, -R11, RZ, RZ ;  /* 0x000000ff0b0a7210 */ /* 0x000fce0007ffe1ff */
.L_x_39:
[----:B0-----:R-:W-:Y:S01]  /*03a0*/  IMAD.WIDE.U32 R18, R13, 0x4, R4 ;  /* 0x000000040d127825 */ /* 0x001fe200078e0004 */
[----:B------:R-:W2:Y:S04]  /*03b0*/  LDG.E R20, desc[UR4][R8.64+-0x4] ;  /* 0xfffffc0408147981 */ /* 0x000ea8000c1e1900 */
[----:B------:R-:W3:Y:S01]  /*03c0*/  LDG.E R12, desc[UR4][R18.64] ;  /* 0x00000004120c7981 */ /* 0x000ee2000c1e1900 */
[----:B--2---:R-:W-:Y:S01]  /*03d0*/  F2F.F64.F32 R16, R20 ;  /* 0x0000001400107310 */ /* 0x004fe20000201800 */
[----:B---3--:R-:W-:-:S07]  /*03e0*/  FMUL R12, R12, R3 ;  /* 0x000000030c0c7220 */ /* 0x008fce0000400000 */
[----:B------:R-:W0:Y:S02]  /*03f0*/  F2F.F64.F32 R14, R12 ;  /* 0x0000000c000e7310 */ /* 0x000e240000201800 */
[----:B0-----:R-:W-:Y:S01]  /*0400*/  DFMA R16, R6, R16, R14 ;  /* 0x000000100610722b */ /* 0x001fe2000000000e */
[----:B------:R-:W-:-:S05]  /*0410*/  VIADD R15, R13, 0x1 ;  /* 0x000000010d0f7836 */ /* 0x000fca0000000000 */
[----:B------:R-:W0:Y:S01]  /*0420*/  F2F.F32.F64 R25, R16 ;  /* 0x0000001000197310 */ /* 0x000e220000301000 */
[----:B------:R-:W-:Y:S01]  /*0430*/  IMAD.WIDE.U32 R14, R15, 0x4, R4 ;  /* 0x000000040f0e7825 */ /* 0x000fe200078e0004 */
[----:B0-----:R0:W-:Y:S04]  /*0440*/  STG.E desc[UR4][R18.64], R25 ;  /* 0x0000001912007986 */ /* 0x0011e8000c101904 */
[----:B------:R-:W2:Y:S04]  /*0450*/  LDG.E R24, desc[UR4][R14.64] ;  /* 0x000000040e187981 */ /* 0x000ea8000c1e1900 */
[----:B------:R-:W3:Y:S01]  /*0460*/  LDG.E R26, desc[UR4][R8.64] ;  /* 0x00000004081a7981 */ /* 0x000ee2000c1e1900 */
[----:B------:R-:W-:-:S04]  /*0470*/  VIADD R17, R13, 0x2 ;  /* 0x000000020d117836 */ /* 0x000fc80000000000 */
[----:B------:R-:W-:-:S04]  /*0480*/  IMAD.WIDE.U32 R16, R17, 0x4, R4 ;  /* 0x0000000411107825 */ /* 0x000fc800078e0004 */
[----:B--2---:R-:W-:Y:S01]  /*0490*/  FMUL R24, R24, R3 ;  /* 0x0000000318187220 */ /* 0x004fe20000400000 */
[----:B---3--:R-:W-:Y:S08]  /*04a0*/  F2F.F64.F32 R22, R26 ;  /* 0x0000001a00167310 */ /* 0x008ff00000201800 */
[----:B------:R-:W1:Y:S02]  /*04b0*/  F2F.F64.F32 R20, R24 ;  /* 0x0000001800147310 */ /* 0x000e640000201800 */
[----:B-1----:R-:W-:-:S10]  /*04c0*/  DFMA R20, R6, R22, R20 ;  /* 0x000000160614722b */ /* 0x002fd40000000014 */
[----:B------:R-:W1:Y:S02]  /*04d0*/  F2F.F32.F64 R21, R20 ;  /* 0x0000001400157310 */ /* 0x000e640000301000 */
[----:B-1----:R1:W-:Y:S04]  /*04e0*/  STG.E desc[UR4][R14.64], R21 ;  /* 0x000000150e007986 */ /* 0x0023e8000c101904 */
[----:B------:R-:W2:Y:S04]  /*04f0*/  LDG.E R12, desc[UR4][R16.64] ;  /* 0x00000004100c7981 */ /* 0x000ea8000c1e1900 */
[----:B0-----:R-:W3:Y:S01]  /*0500*/  LDG.E R25, desc[UR4][R8.64+0x4] ;  /* 0x0000040408197981 */ /* 0x001ee2000c1e1900 */
[----:B--2---:R-:W-:Y:S01]  /*0510*/  FMUL R12, R12, R3 ;  /* 0x000000030c0c7220 */ /* 0x004fe20000400000 */
[----:B---3--:R-:W-:Y:S08]  /*0520*/  F2F.F64.F32 R22, R25 ;  /* 0x0000001900167310 */ /* 0x008ff00000201800 */
[----:B------:R-:W0:Y:S02]  /*0530*/  F2F.F64.F32 R18, R12 ;  /* 0x0000000c00127310 */ /* 0x000e240000201800 */
[----:B0-----:R-:W-:Y:S01]  /*0540*/  DFMA R22, R6, R22, R18 ;  /* 0x000000160616722b */ /* 0x001fe20000000012 */
[----:B------:R-:W-:-:S09]  /*0550*/  VIADD R19, R13, 0x3 ;  /* 0x000000030d137836 */ /* 0x000fd20000000000 */
[----:B------:R-:W0:Y:S01]  /*0560*/  F2F.F32.F64 R23, R22 ;  /* 0x0000001600177310 */ /* 0x000e220000301000 */
[----:B------:R-:W-:Y:S01]  /*0570*/  IMAD.WIDE.U32 R18, R19, 0x4, R4 ;  /* 0x0000000413127825 */ /* 0x000fe200078e0004 */
[----:B0-----:R0:W-:Y:S04]  /*0580*/  STG.E desc[UR4][R16.64], R23 ;  /* 0x0000001710007986 */ /* 0x0011e8000c101904 */
[----:B-1----:R-:W2:Y:S04]  /*0590*/  LDG.E R14, desc[UR4][R18.64] ;  /* 0x00000004120e7981 */ /* 0x002ea8000c1e1900 */
[----:B------:R1:W3:Y:S01]  /*05a0*/  LDG.E R20, desc[UR4][R8.64+0x8] ;  /* 0x0000080408147981 */ /* 0x0002e2000c1e1900 */
[----:B------:R-:W-:-:S05]  /*05b0*/  VIADD R10, R10, 0x4 ;  /* 0x000000040a0a7836 */ /* 0x000fca0000000000 */
[----:B------:R-:W-:Y:S02]  /*05c0*/  ISETP.NE.AND P1, PT, R10, RZ, PT ;  /* 0x000000ff0a00720c */ /* 0x000fe40003f25270 */
[----:B-1----:R-:W-:Y:S02]  /*05d0*/  IADD3 R8, P2, PT, R8, 0x10, RZ ;  /* 0x0000001008087810 */ /* 0x002fe40007f5e0ff */
[----:B------:R-:W-:-:S03]  /*05e0*/  IADD3 R13, PT, PT, R13, 0x4, RZ ;  /* 0x000000040d0d7810 */ /* 0x000fc60007ffe0ff */
[----:B------:R-:W-:Y:S02]  /*05f0*/  IMAD.X R9, RZ, RZ, R9, P2 ;  /* 0x000000ffff097224 */ /* 0x000fe400010e0609 */
[----:B--2---:R-:W-:Y:S01]  /*0600*/  FMUL R24, R14, R3 ;  /* 0x000000030e187220 */ /* 0x004fe20000400000 */
[----:B---3--:R-:W-:Y:S08]  /*0610*/  F2F.F64.F32 R20, R20 ;  /* 0x0000001400147310 */ /* 0x008ff00000201800 */
[----:B------:R-:W1:Y:S02]  /*0620*/  F2F.F64.F32 R14, R24 ;  /* 0x00000018000e7310 */ /* 0x000e640000201800 */
[----:B-1----:R-:W-:-:S10]  /*0630*/  DFMA R14, R6, R20, R14 ;  /* 0x00000014060e722b */ /* 0x002fd4000000000e */
[----:B------:R-:W1:Y:S02]  /*0640*/  F2F.F32.F64 R15, R14 ;  /* 0x0000000e000f7310 */ /* 0x000e640000301000 */
[----:B-1----:R0:W-:Y:S01]  /*0650*/  STG.E desc[UR4][R18.64], R15 ;  /* 0x0000000f12007986 */ /* 0x0021e2000c101904 */
[----:B------:R-:W-:Y:S05]  /*0660*/  @P1 BRA `(.L_x_39) ;  /* 0xfffffffc004c1947 */ /* 0x000fea000383ffff */
.L_x_38:
[----:B------:R-:W-:Y:S05]  /*0670*/  BSYNC.RECONVERGENT B0 ;  /* 0x0000000000007941 */ /* 0x000fea0003800200 */
.L_x_37:
[----:B------:R-:W-:Y:S05]  /*0680*/  @!P0 EXIT ;  /* 0x000000000000894d */ /* 0x000fea0003800000 */
[----:B------:R-:W-:-:S04]  /*0690*/  IMAD.WIDE.U32 R8, R11, 0x4, R4 ;  /* 0x000000040b087825 */ /* 0x000fc800078e0004 */
[----:B------:R-:W-:Y:S01]  /*06a0*/  IMAD.IADD R2, R2, 0x1, R11 ;  /* 0x0000000102027824 */ /* 0x000fe200078e020b */
[----:B------:R-:W-:Y:S01]  /*06b0*/  IADD3 R14, P0, PT, R8, 0x8, RZ ;  /* 0x00000008080e7810 */ /* 0x000fe20007f1e0ff */
[----:B------:R-:W-:-:S04]  /*06c0*/  IMAD.MOV R0, RZ, RZ, -R0 ;  /* 0x000000ffff007224 */ /* 0x000fc800078e0a00 */
[----:B0-----:R-:W-:-:S08]  /*06d0*/  IMAD.X R15, RZ, RZ, R9, P0 ;  /* 0x000000ffff0f7224 */ /* 0x001fd000000e0609 */
.L_x_40:
[----:B0-----:R-:W-:Y:S01]  /*06e0*/  VIADD R9, R2, 0x2 ;  /* 0x0000000202097836 */ /* 0x001fe20000000000 */
[----:B------:R0:W2:Y:S03]  /*06f0*/  LDG.E R12, desc[UR4][R14.64] ;  /* 0x000000040e0c7981 */ /* 0x0000a6000c1e1900 */
[----:B------:R-:W-:-:S05]  /*0700*/  IMAD.WIDE.U32 R8, R9, 0x4, R4 ;  /* 0x0000000409087825 */ /* 0x000fca00078e0004 */
[----:B------:R-:W3:Y:S01]  /*0710*/  LDG.E R10, desc[UR4][R8.64] ;  /* 0x00000004080a7981 */ /* 0x000ee2000c1e1900 */
[----:B------:R-:W-:-:S05]  /*0720*/  VIADD R0, R0, 0x1 ;  /* 0x0000000100007836 */ /* 0x000fca0000000000 */
[----:B------:R-:W-:Y:S02]  /*0730*/  ISETP.NE.AND P0, PT, R0, RZ, PT ;  /* 0x000000ff0000720c */ /* 0x000fe40003f05270 */
[----:B0-----:R-:W-:Y:S02]  /*0740*/  IADD3 R14, P1, PT, R14, 0x4, RZ ;  /* 0x000000040e0e7810 */ /* 0x001fe40007f3e0ff */
[----:B------:R-:W-:-:S03]  /*0750*/  IADD3 R2, PT, PT, R2, 0x1, RZ ;  /* 0x0000000102027810 */ /* 0x000fc60007ffe0ff */
[----:B------:R-:W-:Y:S01]  /*0760*/  IMAD.X R15, RZ, RZ, R15, P1 ;  /* 0x000000ffff0f7224 */ /* 0x000fe200008e060f */
[----:B--2---:R-:W-:Y:S01]  /*0770*/  F2F.F64.F32 R12, R12 ;  /* 0x0000000c000c7310 */ /* 0x004fe20000201800 */
[----:B---3--:R-:W-:-:S07]  /*0780*/  FMUL R16, R10, R3 ;  /* 0x000000030a107220 */ /* 0x008fce0000400000 */
[----:B------:R-:W0:Y:S02]  /*0790*/  F2F.F64.F32 R10, R16 ;  /* 0x00000010000a7310 */ /* 0x000e240000201800 */
[----:B0-----:R-:W-:-:S10]  /*07a0*/  DFMA R10, R6, R12, R10 ;  /* 0x0000000c060a722b */ /* 0x001fd4000000000a */
[----:B------:R-:W0:Y:S02]  /*07b0*/  F2F.F32.F64 R11, R10 ;  /* 0x0000000a000b7310 */ /* 0x000e240000301000 */
[----:B0-----:R0:W-:Y:S01]  /*07c0*/  STG.E desc[UR4][R8.64], R11 ;  /* 0x0000000b08007986 */ /* 0x0011e2000c101904 */
[----:B------:R-:W-:Y:S05]  /*07d0*/  @P0 BRA `(.L_x_40) ;  /* 0xfffffffc00c00947 */ /* 0x000fea000383ffff */
[----:B------:R-:W-:Y:S05]  /*07e0*/  EXIT ;  /* 0x000000000000794d */ /* 0x000fea0003800000 */
        .weak           $__internal_0_$__cuda_sm20_dblrcp_rn_slowpath_v3
        .type           $__internal_0_$__cuda_sm20_dblrcp_rn_slowpath_v3,@function
        .size           $__internal_0_$__cuda_sm20_dblrcp_rn_slowpath_v3,($__internal_1_$__cuda_sm3x_div_rn_noftz_f32_slowpath - $__internal_0_$__cuda_sm20_dblrcp_rn_slowpath_v3)
$__internal_0_$__cuda_sm20_dblrcp_rn_slowpath_v3:
[----:B------:R-:W-:-:S14]  /*07f0*/  DSETP.GTU.AND P0, PT, |R6|, +INF , PT ;  /* 0x7ff000000600742a */ /* 0x000fdc0003f0c200 */
[----:B------:R-:W-:Y:S05]  /*0800*/  @P0 BRA `(.L_x_41) ;  /* 0x00000000007c0947 */ /* 0x000fea0003800000 */
[----:B------:R-:W-:-:S05]  /*0810*/  LOP3.LUT R9, R7, 0x7fffffff, RZ, 0xc0, !PT ;  /* 0x7fffffff07097812 */ /* 0x000fca00078ec0ff */
[----:B------:R-:W-:-:S05]  /*0820*/  VIADD R10, R9, 0xffffffff ;  /* 0xffffffff090a7836 */ /* 0x000fca0000000000 */
[----:B------:R-:W-:-:S13]  /*0830*/  ISETP.GE.U32.AND P0, PT, R10, 0x7fefffff, PT ;  /* 0x7fefffff0a00780c */ /* 0x000fda0003f06070 */
[----:B------:R-:W-:Y:S01]  /*0840*/  @P0 LOP3.LUT R11, R7, 0x7ff00000, RZ, 0x3c, !PT ;  /* 0x7ff00000070b0812 */ /* 0x000fe200078e3cff */
[----:B------:R-:W-:Y:S01]  /*0850*/  @P0 IMAD.MOV.U32 R10, RZ, RZ, RZ ;  /* 0x000000ffff0a0224 */ /* 0x000fe200078e00ff */
[----:B------:R-:W-:Y:S06]  /*0860*/  @P0 BRA `(.L_x_42) ;  /* 0x00000000006c0947 */ /* 0x000fec0003800000 */
[----:B------:R-:W-:-:S13]  /*0870*/  ISETP.GE.U32.AND P0, PT, R9, 0x1000001, PT ;  /* 0x010000010900780c */ /* 0x000fda0003f06070 */
[----:B------:R-:W-:Y:S05]  /*0880*/  @!P0 BRA `(.L_x_43) ;  /* 0x0000000000348947 */ /* 0x000fea0003800000 */
[----:B------:R-:W-:Y:S02]  /*0890*/  VIADD R11, R7, 0xc0200000 ;  /* 0xc0200000070b7836 */ /* 0x000fe40000000000 */
[----:B------:R-:W-:Y:S02]  /*08a0*/  IMAD.MOV.U32 R10, RZ, RZ, R6 ;  /* 0x000000ffff0a7224 */ /* 0x000fe400078e0006 */
[----:B------:R-:W0:Y:S04]  /*08b0*/  MUFU.RCP64H R13, R11 ;  /* 0x0000000b000d7308 */ /* 0x000e280000001800 */
[----:B0-----:R-:W-:-:S08]  /*08c0*/  DFMA R14, -R10, R12, 1 ;  /* 0x3ff000000a0e742b */ /* 0x001fd0000000010c */
[----:B------:R-:W-:-:S08]  /*08d0*/  DFMA R14, R14, R14, R14 ;  /* 0x0000000e0e0e722b */ /* 0x000fd0000000000e */
[----:B------:R-:W-:-:S08]  /*08e0*/  DFMA R14, R12, R14, R12 ;  /* 0x0000000e0c0e722b */ /* 0x000fd0000000000c */
[----:B------:R-:W-:-:S08]  /*08f0*/  DFMA R12, -R10, R14, 1 ;  /* 0x3ff000000a0c742b */ /* 0x000fd0000000010e */
[----:B------:R-:W-:-:S08]  /*0900*/  DFMA R12, R14, R12, R14 ;  /* 0x0000000c0e0c722b */ /* 0x000fd0000000000e */
[----:B------:R-:W-:-:S08]  /*0910*/  DMUL R12, R12, 2.2250738585072013831e-308 ;  /* 0x001000000c0c7828 */ /* 0x000fd00000000000 */
[----:B------:R-:W-:-:S08]  /*0920*/  DFMA R6, -R6, R12, 1 ;  /* 0x3ff000000606742b */ /* 0x000fd0000000010c */
[----:B------:R-:W-:-:S08]  /*0930*/  DFMA R6, R6, R6, R6 ;  /* 0x000000060606722b */ /* 0x000fd00000000006 */
[----:B------:R-:W-:Y:S01]  /*0940*/  DFMA R10, R12, R6, R12 ;  /* 0x000000060c0a722b */ /* 0x000fe2000000000c */
[----:B------:R-:W-:Y:S10]  /*0950*/  BRA `(.L_x_42) ;  /* 0x0000000000307947 */ /* 0x000ff40003800000 */
.L_x_43:
[----:B------:R-:W-:Y:S01]  /*0960*/  DMUL R6, R6, 8.11296384146066816958e+31 ;  /* 0x4690000006067828 */ /* 0x000fe20000000000 */
[----:B------:R-:W-:-:S05]  /*0970*/  MOV R10, R12 ;  /* 0x0000000c000a7202 */ /* 0x000fca0000000f00 */
[----:B------:R-:W0:Y:S02]  /*0980*/  MUFU.RCP64H R11, R7 ;  /* 0x00000007000b7308 */ /* 0x000e240000001800 */
[----:B0-----:R-:W-:-:S08]  /*0990*/  DFMA R12, -R6, R10, 1 ;  /* 0x3ff00000060c742b */ /* 0x001fd0000000010a */
[----:B------:R-:W-:-:S08]  /*09a0*/  DFMA R12, R12, R12, R12 ;  /* 0x0000000c0c0c722b */ /* 0x000fd0000000000c */
[----:B------:R-:W-:-:S08]  /*09b0*/  DFMA R12, R10, R12, R10 ;  /* 0x0000000c0a0c722b */ /* 0x000fd0000000000a */
[----:B------:R-:W-:-:S08]  /*09c0*/  DFMA R10, -R6, R12, 1 ;  /* 0x3ff00000060a742b */ /* 0x000fd0000000010c */
[----:B------:R-:W-:-:S08]  /*09d0*/  DFMA R10, R12, R10, R12 ;  /* 0x0000000a0c0a722b */ /* 0x000fd0000000000c */
[----:B------:R-:W-:Y:S01]  /*09e0*/  DMUL R10, R10, 8.11296384146066816958e+31 ;  /* 0x469000000a0a7828 */ /* 0x000fe20000000000 */
[----:B------:R-:W-:Y:S10]  /*09f0*/  BRA `(.L_x_42) ;  /* 0x0000000000087947 */ /* 0x000ff40003800000 */
.L_x_41:
[----:B------:R-:W-:Y:S01]  /*0a00*/  LOP3.LUT R11, R7, 0x80000, RZ, 0xfc, !PT ;  /* 0x00080000070b7812 */ /* 0x000fe200078efcff */
[----:B------:R-:W-:-:S07]  /*0a10*/  IMAD.MOV.U32 R10, RZ, RZ, R6 ;  /* 0x000000ffff0a7224 */ /* 0x000fce00078e0006 */
.L_x_42:
[----:B------:R-:W-:Y:S02]  /*0a20*/  IMAD.MOV.U32 R6, RZ, RZ, R0 ;  /* 0x000000ffff067224 */ /* 0x000fe400078e0000 */
[----:B------:R-:W-:Y:S02]  /*0a30*/  IMAD.MOV.U32 R7, RZ, RZ, 0x0 ;  /* 0x00000000ff077424 */ /* 0x000fe400078e00ff */
[----:B------:R-:W-:Y:S02]  /*0a40*/  IMAD.MOV.U32 R12, RZ, RZ, R10 ;  /* 0x000000ffff0c7224 */ /* 0x000fe400078e000a */
[----:B------:R-:W-:Y:S01]  /*0a50*/  IMAD.MOV.U32 R13, RZ, RZ, R11 ;  /* 0x000000ffff0d7224 */ /* 0x000fe200078e000b */
[----:B------:R-:W-:Y:S06]  /*0a60*/  RET.REL.NODEC R6 `(_Z23average_strategy_kernelPPfjf) ;  /* 0xfffffff406647950 */ /* 0x000fec0003c3ffff */
        .weak           $__internal_1_$__cuda_sm3x_div_rn_noftz_f32_slowpath
        .type           $__internal_1_$__cuda_sm3x_div_rn_noftz_f32_slowpath,@function
        .size           $__internal_1_$__cuda_sm3x_div_rn_noftz_f32_slowpath,(.L_x_101 - $__internal_1_$__cuda_sm3x_div_rn_noftz_f32_slowpath)
$__internal_1_$__cuda_sm3x_div_rn_noftz_f32_slowpath:
[----:B------:R-:W0:Y:S01]  /*0a70*/  LDC R3, c[0x0][0x38c] ;  /* 0x0000e300ff037b82 */ /* 0x000e220000000800 */
[--C-:B------:R-:W-:Y:S01]  /*0a80*/  SHF.R.U32.HI R7, RZ, 0x17, R0.reuse ;  /* 0x00000017ff077819 */ /* 0x100fe20000011600 */
[----:B------:R-:W-:-:S06]  /*0a90*/  IMAD.MOV.U32 R11, RZ, RZ, R0 ;  /* 0x000000ffff0b7224 */ /* 0x000fcc00078e0000 */
[----:B------:R-:W1:Y:S01]  /*0aa0*/  LDC R12, c[0x0][0x38c] ;  /* 0x0000e300ff0c7b82 */ /* 0x000e620000000800 */
[----:B0-----:R-:W-:-:S04]  /*0ab0*/  SHF.R.U32.HI R9, RZ, 0x17, R3 ;  /* 0x00000017ff097819 */ /* 0x001fc80000011603 */
[----:B------:R-:W-:Y:S02]  /*0ac0*/  LOP3.LUT R10, R9, 0xff, RZ, 0xc0, !PT ;  /* 0x000000ff090a7812 */ /* 0x000fe400078ec0ff */
[----:B------:R-:W-:Y:S02]  /*0ad0*/  LOP3.LUT R9, R7, 0xff, RZ, 0xc0, !PT ;  /* 0x000000ff07097812 */ /* 0x000fe400078ec0ff */
[----:B------:R-:W-:-:S03]  /*0ae0*/  IADD3 R14, PT, PT, R10, -0x1, RZ ;  /* 0xffffffff0a0e7810 */ /* 0x000fc60007ffe0ff */
[----:B------:R-:W-:Y:S01]  /*0af0*/  VIADD R13, R9, 0xffffffff ;  /* 0xffffffff090d7836 */ /* 0x000fe20000000000 */
[----:B------:R-:W-:-:S04]  /*0b00*/  ISETP.GT.U32.AND P0, PT, R14, 0xfd, PT ;  /* 0x000000fd0e00780c */ /* 0x000fc80003f04070 */
[----:B------:R-:W-:-:S13]  /*0b10*/  ISETP.GT.U32.OR P0, PT, R13, 0xfd, P0 ;  /* 0x000000fd0d00780c */ /* 0x000fda0000704470 */
[----:B------:R-:W-:Y:S01]  /*0b20*/  @!P0 IMAD.MOV.U32 R7, RZ, RZ, RZ ;  /* 0x000000ffff078224 */ /* 0x000fe200078e00ff */
[----:B-1----:R-:W-:Y:S06]  /*0b30*/  @!P0 BRA `(.L_x_44) ;  /* 0x00000000005c8947 */ /* 0x002fec0003800000 */
[----:B------:R-:W-:Y:S02]  /*0b40*/  FSETP.GTU.FTZ.AND P1, PT, |R3|, +INF , PT ;  /* 0x7f8000000300780b */ /* 0x000fe40003f3c200 */
[----:B------:R-:W-:-:S04]  /*0b50*/  FSETP.GTU.FTZ.AND P0, PT, |R0|, +INF , PT ;  /* 0x7f8000000000780b */ /* 0x000fc80003f1c200 */
[----:B------:R-:W-:-:S13]  /*0b60*/  PLOP3.LUT P0, PT, P0, P1, PT, 0xf8, 0x8f ;  /* 0x00000000008f781c */ /* 0x000fda0000703f70 */
[----:B------:R-:W-:Y:S05]  /*0b70*/  @P0 BRA `(.L_x_45) ;  /* 0x0000000400440947 */ /* 0x000fea0003800000 */
[----:B------:R-:W-:-:S13]  /*0b80*/  LOP3.LUT P0, RZ, R12, 0x7fffffff, R11, 0xc8, !PT ;  /* 0x7fffffff0cff7812 */ /* 0x000fda000780c80b */
[----:B------:R-:W-:Y:S05]  /*0b90*/  @!P0 BRA `(.L_x_46) ;  /* 0x0000000400348947 */ /* 0x000fea0003800000 */
[C---:B------:R-:W-:Y:S02]  /*0ba0*/  FSETP.NEU.FTZ.AND P2, PT, |R0|.reuse, +INF , PT ;  /* 0x7f8000000000780b */ /* 0x040fe40003f5d200 */
[----:B------:R-:W-:Y:S02]  /*0bb0*/  FSETP.NEU.FTZ.AND P1, PT, |R3|, +INF , PT ;  /* 0x7f8000000300780b */ /* 0x000fe40003f3d200 */
[----:B------:R-:W-:-:S11]  /*0bc0*/  FSETP.NEU.FTZ.AND P0, PT, |R0|, +INF , PT ;  /* 0x7f8000000000780b */ /* 0x000fd60003f1d200 */
[----:B------:R-:W-:Y:S05]  /*0bd0*/  @!P1 BRA !P2, `(.L_x_46) ;  /* 0x0000000400249947 */ /* 0x000fea0005000000 */
[----:B------:R-:W-:-:S04]  /*0be0*/  LOP3.LUT P2, RZ, R11, 0x7fffffff, RZ, 0xc0, !PT ;  /* 0x7fffffff0bff7812 */ /* 0x000fc8000784c0ff */
[----:B------:R-:W-:-:S13]  /*0bf0*/  PLOP3.LUT P1, PT, P1, P2, PT, 0x2f, 0xf2 ;  /* 0x0000000000f2781c */ /* 0x000fda0000f24577 */
[----:B------:R-:W-:Y:S05]  /*0c00*/  @P1 BRA `(.L_x_47) ;  /* 0x0000000400101947 */ /* 0x000fea0003800000 */
[----:B------:R-:W-:-:S04]  /*0c10*/  LOP3.LUT P1, RZ, R12, 0x7fffffff, RZ, 0xc0, !PT ;  /* 0x7fffffff0cff7812 */ /* 0x000fc8000782c0ff */
[----:B------:R-:W-:-:S13]  /*0c20*/  PLOP3.LUT P0, PT, P0, P1, PT, 0x2f, 0xf2 ;  /* 0x0000000000f2781c */ /* 0x000fda0000702577 */
[----:B------:R-:W-:Y:S05]  /*0c30*/  @P0 BRA `(.L_x_48) ;  /* 0x0000000000f80947 */ /* 0x000fea0003800000 */
[----:B------:R-:W-:Y:S02]  /*0c40*/  ISETP.GE.AND P0, PT, R13, RZ, PT ;  /* 0x000000ff0d00720c */ /* 0x000fe40003f06270 */
[----:B------:R-:W-:-:S11]  /*0c50*/  ISETP.GE.AND P1, PT, R14, RZ, PT ;  /* 0x000000ff0e00720c */ /* 0x000fd60003f26270 */
[----:B------:R-:W-:Y:S02]  /*0c60*/  @P0 IMAD.MOV.U32 R7, RZ, RZ, RZ ;  /* 0x000000ffff070224 */ /* 0x000fe400078e00ff */
[----:B------:R-:W-:Y:S01]  /*0c70*/  @!P0 FFMA R11, R0, 1.84467440737095516160e+19, RZ ;  /* 0x5f800000000b8823 */ /* 0x000fe200000000ff */
[----:B------:R-:W-:Y:S02]  /*0c80*/  @!P0 IMAD.MOV.U32 R7, RZ, RZ, -0x40 ;  /* 0xffffffc0ff078424 */ /* 0x000fe400078e00ff */
[----:B------:R-:W-:-:S03]  /*0c90*/  @!P1 FFMA R12, R3, 1.84467440737095516160e+19, RZ ;  /* 0x5f800000030c9823 */ /* 0x000fc600000000ff */
[----:B------:R-:W-:-:S07]  /*0ca0*/  @!P1 IADD3 R7, PT, PT, R7, 0x40, RZ ;  /* 0x0000004007079810 */ /* 0x000fce0007ffe0ff */
.L_x_44:
[----:B------:R-:W-:Y:S01]  /*0cb0*/  LEA R3, R10, 0xc0800000, 0x17 ;  /* 0xc08000000a037811 */ /* 0x000fe200078eb8ff */
[----:B------:R-:W-:-:S04]  /*0cc0*/  VIADD R9, R9, 0xffffff81 ;  /* 0xffffff8109097836 */ /* 0x000fc80000000000 */
[----:B------:R-:W-:Y:S01]  /*0cd0*/  IMAD.IADD R3, R12, 0x1, -R3 ;  /* 0x000000010c037824 */ /* 0x000fe200078e0a03 */
[C---:B------:R-:W-:Y:S01]  /*0ce0*/  IADD3 R10, PT, PT, R9.reuse, 0x7f, -R10 ;  /* 0x0000007f090a7810 */ /* 0x040fe20007ffe80a */
[----:B------:R-:W-:Y:S02]  /*0cf0*/  IMAD R0, R9, -0x800000, R11 ;  /* 0xff80000009007824 */ /* 0x000fe400078e020b */
[----:B------:R-:W0:Y:S01]  /*0d00*/  MUFU.RCP R12, R3 ;  /* 0x00000003000c7308 */ /* 0x000e220000001000 */
[----:B------:R-:W-:Y:S01]  /*0d10*/  FADD.FTZ R13, -R3, -RZ ;  /* 0x800000ff030d7221 */ /* 0x000fe20000010100 */
[----:B------:R-:W-:-:S03]  /*0d20*/  IMAD.IADD R10, R10, 0x1, R7 ;  /* 0x000000010a0a7824 */ /* 0x000fc600078e0207 */
[----:B0-----:R-:W-:-:S04]  /*0d30*/  FFMA R15, R12, R13, 1 ;  /* 0x3f8000000c0f7423 */ /* 0x001fc8000000000d */
[----:B------:R-:W-:-:S04]  /*0d40*/  FFMA R14, R12, R15, R12 ;  /* 0x0000000f0c0e7223 */ /* 0x000fc8000000000c */
[----:B------:R-:W-:-:S04]  /*0d50*/  FFMA R11, R0, R14, RZ ;  /* 0x0000000e000b7223 */ /* 0x000fc800000000ff */
[----:B------:R-:W-:-:S04]  /*0d60*/  FFMA R12, R13, R11, R0 ;  /* 0x0000000b0d0c7223 */ /* 0x000fc80000000000 */
[----:B------:R-:W-:-:S04]  /*0d70*/  FFMA R11, R14, R12, R11 ;  /* 0x0000000c0e0b7223 */ /* 0x000fc8000000000b */
[----:B------:R-:W-:-:S04]  /*0d80*/  FFMA R12, R13, R11, R0 ;  /* 0x0000000b0d0c7223 */ /* 0x000fc80000000000 */
[----:B------:R-:W-:-:S05]  /*0d90*/  FFMA R0, R14, R12, R11 ;  /* 0x0000000c0e007223 */ /* 0x000fca000000000b */
[----:B------:R-:W-:-:S04]  /*0da0*/  SHF.R.U32.HI R3, RZ, 0x17, R0 ;  /* 0x00000017ff037819 */ /* 0x000fc80000011600 */
[----:B------:R-:W-:-:S05]  /*0db0*/  LOP3.LUT R3, R3, 0xff, RZ, 0xc0, !PT ;  /* 0x000000ff03037812 */ /* 0x000fca00078ec0ff */
[----:B------:R-:W-:-:S04]  /*0dc0*/  IMAD.IADD R9, R3, 0x1, R10 ;  /* 0x0000000103097824 */ /* 0x000fc800078e020a */
[----:B------:R-:W-:-:S05]  /*0dd0*/  VIADD R3, R9, 0xffffffff ;  /* 0xffffffff09037836 */ /* 0x000fca0000000000 */
[----:B------:R-:W-:-:S13]  /*0de0*/  ISETP.GE.U32.AND P0, PT, R3, 0xfe, PT ;  /* 0x000000fe0300780c */ /* 0x000fda0003f06070 */
[----:B------:R-:W-:Y:S05]  /*0df0*/  @!P0 BRA `(.L_x_49) ;  /* 0x0000000000808947 */ /* 0x000fea0003800000 */
[----:B------:R-:W-:-:S13]  /*0e00*/  ISETP.GT.AND P0, PT, R9, 0xfe, PT ;  /* 0x000000fe0900780c */ /* 0x000fda0003f04270 */
[----:B------:R-:W-:Y:S05]  /*0e10*/  @P0 BRA `(.L_x_50) ;  /* 0x00000000006c0947 */ /* 0x000fea0003800000 */
[----:B------:R-:W-:-:S13]  /*0e20*/  ISETP.GE.AND P0, PT, R9, 0x1, PT ;  /* 0x000000010900780c */ /* 0x000fda0003f06270 */
[----:B------:R-:W-:Y:S05]  /*0e30*/  @P0 BRA `(.L_x_51) ;  /* 0x0000000000980947 */ /* 0x000fea0003800000 */
[----:B------:R-:W-:Y:S02]  /*0e40*/  ISETP.GE.AND P0, PT, R9, -0x18, PT ;  /* 0xffffffe80900780c */ /* 0x000fe40003f06270 */
[----:B------:R-:W-:-:S11]  /*0e50*/  LOP3.LUT R0, R0, 0x80000000, RZ, 0xc0, !PT ;  /* 0x8000000000007812 */ /* 0x000fd600078ec0ff */
[----:B------:R-:W-:Y:S05]  /*0e60*/  @!P0 BRA `(.L_x_51) ;  /* 0x00000000008c8947 */ /* 0x000fea0003800000 */
[CCC-:B------:R-:W-:Y:S01]  /*0e70*/  FFMA.RZ R3, R14.reuse, R12.reuse, R11.reuse ;  /* 0x0000000c0e037223 */ /* 0x1c0fe2000000c00b */
[CCC-:B------:R-:W-:Y:S01]  /*0e80*/  FFMA.RM R10, R14.reuse, R12.reuse, R11.reuse ;  /* 0x0000000c0e0a7223 */ /* 0x1c0fe2000000400b */
[C---:B------:R-:W-:Y:S02]  /*0e90*/  ISETP.NE.AND P2, PT, R9.reuse, RZ, PT ;  /* 0x000000ff0900720c */ /* 0x040fe40003f45270 */
[----:B------:R-:W-:Y:S02]  /*0ea0*/  ISETP.NE.AND P1, PT, R9, RZ, PT ;  /* 0x000000ff0900720c */ /* 0x000fe40003f25270 */
[----:B------:R-:W-:Y:S01]  /*0eb0*/  LOP3.LUT R7, R3, 0x7fffff, RZ, 0xc0, !PT ;  /* 0x007fffff03077812 */ /* 0x000fe200078ec0ff */
[----:B------:R-:W-:Y:S01]  /*0ec0*/  FFMA.RP R3, R14, R12, R11 ;  /* 0x0000000c0e037223 */ /* 0x000fe2000000800b */
[----:B------:R-:W-:Y:S01]  /*0ed0*/  IADD3 R12, PT, PT, R9, 0x20, RZ ;  /* 0x00000020090c7810 */ /* 0x000fe20007ffe0ff */
[----:B------:R-:W-:Y:S01]  /*0ee0*/  IMAD.MOV R9, RZ, RZ, -R9 ;  /* 0x000000ffff097224 */ /* 0x000fe200078e0a09 */
[----:B------:R-:W-:-:S02]  /*0ef0*/  LOP3.LUT R7, R7, 0x800000, RZ, 0xfc, !PT ;  /* 0x0080000007077812 */ /* 0x000fc400078efcff */
[----:B------:R-:W-:Y:S02]  /*0f00*/  FSETP.NEU.FTZ.AND P0, PT, R3, R10, PT ;  /* 0x0000000a0300720b */ /* 0x000fe40003f1d000 */
[----:B------:R-:W-:Y:S02]  /*0f10*/  SHF.L.U32 R12, R7, R12, RZ ;  /* 0x0000000c070c7219 */ /* 0x000fe400000006ff */
[----:B------:R-:W-:Y:S02]  /*0f20*/  SEL R10, R9, RZ, P2 ;  /* 0x000000ff090a7207 */ /* 0x000fe40001000000 */
[----:B------:R-:W-:Y:S02]  /*0f30*/  ISETP.NE.AND P1, PT, R12, RZ, P1 ;  /* 0x000000ff0c00720c */ /* 0x000fe40000f25270 */
[----:B------:R-:W-:Y:S02]  /*0f40*/  SHF.R.U32.HI R10, RZ, R10, R7 ;  /* 0x0000000aff0a7219 */ /* 0x000fe40000011607 */
[----:B------:R-:W-:-:S02]  /*0f50*/  PLOP3.LUT P0, PT, P0, P1, PT, 0xf8, 0x8f ;  /* 0x00000000008f781c */ /* 0x000fc40000703f70 */
[----:B------:R-:W-:Y:S02]  /*0f60*/  SHF.R.U32.HI R12, RZ, 0x1, R10 ;  /* 0x00000001ff0c7819 */ /* 0x000fe4000001160a */
[----:B------:R-:W-:-:S04]  /*0f70*/  SEL R3, RZ, 0x1, !P0 ;  /* 0x00000001ff037807 */ /* 0x000fc80004000000 */
[----:B------:R-:W-:-:S04]  /*0f80*/  LOP3.LUT R3, R3, 0x1, R12, 0xf8, !PT ;  /* 0x0000000103037812 */ /* 0x000fc800078ef80c */
[----:B------:R-:W-:-:S05]  /*0f90*/  LOP3.LUT R3, R3, R10, RZ, 0xc0, !PT ;  /* 0x0000000a03037212 */ /* 0x000fca00078ec0ff */
[----:B------:R-:W-:-:S05]  /*0fa0*/  IMAD.IADD R3, R12, 0x1, R3 ;  /* 0x000000010c037824 */ /* 0x000fca00078e0203 */
[----:B------:R-:W-:Y:S01]  /*0fb0*/  LOP3.LUT R0, R3, R0, RZ, 0xfc, !PT ;  /* 0x0000000003007212 */ /* 0x000fe200078efcff */
[----:B------:R-:W-:Y:S06]  /*0fc0*/  BRA `(.L_x_51) ;  /* 0x0000000000347947 */ /* 0x000fec0003800000 */
.L_x_50:
[----:B------:R-:W-:-:S04]  /*0fd0*/  LOP3.LUT R0, R0, 0x80000000, RZ, 0xc0, !PT ;  /* 0x8000000000007812 */ /* 0x000fc800078ec0ff */
[----:B------:R-:W-:Y:S01]  /*0fe0*/  LOP3.LUT R0, R0, 0x7f800000, RZ, 0xfc, !PT ;  /* 0x7f80000000007812 */ /* 0x000fe200078efcff */
[----:B------:R-:W-:Y:S06]  /*0ff0*/  BRA `(.L_x_51) ;  /* 0x0000000000287947 */ /* 0x000fec0003800000 */
.L_x_49:
[----:B------:R-:W-:Y:S01]  /*1000*/  IMAD R0, R10, 0x800000, R0 ;  /* 0x008000000a007824 */ /* 0x000fe200078e0200 */
[----:B------:R-:W-:Y:S06]  /*1010*/  BRA `(.L_x_51) ;  /* 0x0000000000207947 */ /* 0x000fec0003800000 */
.L_x_48:
[----:B------:R-:W-:-:S04]  /*1020*/  LOP3.LUT R0, R12, 0x80000000, R11, 0x48, !PT ;  /* 0x800000000c007812 */ /* 0x000fc800078e480b */
[----:B------:R-:W-:Y:S01]  /*1030*/  LOP3.LUT R0, R0, 0x7f800000, RZ, 0xfc, !PT ;  /* 0x7f80000000007812 */ /* 0x000fe200078efcff */
[----:B------:R-:W-:Y:S06]  /*1040*/  BRA `(.L_x_51) ;  /* 0x0000000000147947 */ /* 0x000fec0003800000 */
.L_x_47:
[----:B------:R-:W-:Y:S01]  /*1050*/  LOP3.LUT R0, R12, 0x80000000, R11, 0x48, !PT ;  /* 0x800000000c007812 */ /* 0x000fe200078e480b */
[----:B------:R-:W-:Y:S06]  /*1060*/  BRA `(.L_x_51) ;  /* 0x00000000000c7947 */ /* 0x000fec0003800000 */
.L_x_46:
[----:B------:R-:W0:Y:S01]  /*1070*/  MUFU.RSQ R0, -QNAN ;  /* 0xffc0000000007908 */ /* 0x000e220000001400 */
[----:B------:R-:W-:Y:S05]  /*1080*/  BRA `(.L_x_51) ;  /* 0x0000000000047947 */ /* 0x000fea0003800000 */
.L_x_45:
[----:B------:R-:W-:-:S07]  /*1090*/  FADD.FTZ R0, R0, R3 ;  /* 0x0000000300007221 */ /* 0x000fce0000010000 */
.L_x_51:
[----:B------:R-:W-:-:S04]  /*10a0*/  IMAD.MOV.U32 R7, RZ, RZ, 0x0 ;  /* 0x00000000ff077424 */ /* 0x000fc800078e00ff */
[----:B0-----:R-:W-:Y:S05]  /*10b0*/  RET.REL.NODEC R6 `(_Z23average_strategy_kernelPPfjf) ;  /* 0xffffffec06d07950 */ /* 0x001fea0003c3ffff */
.L_x_52:
        /* <DEDUP_REMOVED lines=12> */
.L_x_101:


//--------------------- .text._Z9rm_kernelPPfj    --------------------------
	.section	.text._Z9rm_kernelPPfj,"ax",@progbits
	.align	128
        .global         _Z9rm_kernelPPfj
        .type           _Z9rm_kernelPPfj,@function
        .size           _Z9rm_kernelPPfj,(.L_x_103 - _Z9rm_kernelPPfj)
        .other          _Z9rm_kernelPPfj,@"STO_CUDA_ENTRY STV_DEFAULT"
_Z9rm_kernelPPfj:
.text._Z9rm_kernelPPfj:
        /* <DEDUP_REMOVED lines=14> */
[----:B------:R-:W-:Y:S01]  /*00e0*/  IMAD.MOV.U32 R15, RZ, RZ, RZ ;  /* 0x000000ffff0f7224 */ /* 0x000fe200078e00ff */
[----:B--2---:R-:W0:Y:S02]  /*00f0*/  F2I.U32.TRUNC.NTZ R2, R0 ;  /* 0x0000000000027305 */ /* 0x004e24000020f000 */
[C---:B0-----:R-:W-:Y:S01]  /*0100*/  ISETP.NE.AND P0, PT, R2.reuse, RZ, PT ;  /* 0x000000ff0200720c */ /* 0x041fe20003f05270 */
[----:B------:R-:W-:-:S04]  /*0110*/  IMAD R8, R2, 0x3, RZ ;  /* 0x0000000302087824 */ /* 0x000fc800078e02ff */
[----:B------:R-:W-:-:S08]  /*0120*/  VIADD R4, R8, 0x2 ;  /* 0x0000000208047836 */ /* 0x000fd00000000000 */
[----:B------:R-:W-:Y:S05]  /*0130*/  @!P0 BRA `(.L_x_54) ;  /* 0x0000000800dc8947 */ /* 0x000fea0003800000 */
[C---:B------:R-:W-:Y:S01]  /*0140*/  ISETP.GE.U32.AND P2, PT, R2.reuse, 0x10, PT ;  /* 0x000000100200780c */ /* 0x040fe20003f46070 */
[----:B------:R-:W-:Y:S01]  /*0150*/  BSSY.RECONVERGENT B1, `(.L_x_55) ;  /* 0x000005d000017945 */ /* 0x000fe20003800200 */
[----:B------:R-:W-:Y:S01]  /*0160*/  LOP3.LUT R5, R2, 0xf, RZ, 0xc0, !PT ;  /* 0x0000000f02057812 */ /* 0x000fe200078ec0ff */
[----:B------:R-:W-:Y:S02]  /*0170*/  HFMA2 R15, -RZ, RZ, 0, 0 ;  /* 0x00000000ff0f7431 */ /* 0x000fe400000001ff */
[----:B------:R-:W-:Y:S01]  /*0180*/  IMAD.MOV.U32 R7, RZ, RZ, RZ ;  /* 0x000000ffff077224 */ /* 0x000fe200078e00ff */
[----:B------:R-:W-:-:S07]  /*0190*/  ISETP.NE.AND P1, PT, R5, RZ, PT ;  /* 0x000000ff0500720c */ /* 0x000fce0003f25270 */
[----:B------:R-:W-:Y:S06]  /*01a0*/  @!P2 BRA `(.L_x_56) ;  /* 0x00000004005ca947 */ /* 0x000fec0003800000 */
[----:B------:R-:W-:Y:S01]  /*01b0*/  LOP3.LUT R7, R2, 0xfffffff0, RZ, 0xc0, !PT ;  /* 0xfffffff002077812 */ /* 0x000fe200078ec0ff */
[----:B------:R-:W-:Y:S01]  /*01c0*/  VIADD R8, R8, 0x8 ;  /* 0x0000000808087836 */ /* 0x000fe20000000000 */
[----:B------:R-:W-:-:S03]  /*01d0*/  MOV R15, RZ ;  /* 0x000000ff000f7202 */ /* 0x000fc60000000f00 */
[----:B------:R-:W-:-:S07]  /*01e0*/  IMAD.MOV R10, RZ, RZ, -R7 ;  /* 0x000000ffff0a7224 */ /* 0x000fce00078e0a07 */
.L_x_57:
[----:B------:R-:W-:-:S04]  /*01f0*/  VIADD R17, R8, 0xfffffffa ;  /* 0xfffffffa08117836 */ /* 0x000fc80000000000 */
[----:B------:R-:W-:-:S05]  /*0200*/  IMAD.WIDE.U32 R16, R17, 0x4, R12 ;  /* 0x0000000411107825 */ /* 0x000fca00078e000c */
[----:B------:R0:W2:Y:S01]  /*0210*/  LDG.E R14, desc[UR4][R16.64] ;  /* 0x00000004100e7981 */ /* 0x0000a2000c1e1900 */
[C---:B------:R-:W-:Y:S01]  /*0220*/  IADD3 R19, PT, PT, R8.reuse, -0x5, RZ ;  /* 0xfffffffb08137810 */ /* 0x040fe20007ffe0ff */
[----:B------:R-:W-:-:S04]  /*0230*/  VIADD R25, R8, 0xfffffffc ;  /* 0xfffffffc08197836 */ /* 0x000fc80000000000 */
[----:B------:R-:W-:Y:S01]  /*0240*/  IMAD.WIDE.U32 R18, R19, 0x4, R12 ;  /* 0x0000000413127825 */ /* 0x000fe200078e000c */
[----:B------:R-:W-:-:S03]  /*0250*/  IADD3 R23, PT, PT, R8, -0x2, RZ ;  /* 0xfffffffe08177810 */ /* 0x000fc60007ffe0ff */
[--C-:B------:R-:W-:Y:S01]  /*0260*/  IMAD.WIDE.U32 R24, R25, 0x4, R12.reuse ;  /* 0x0000000419187825 */ /* 0x100fe200078e000c */
[----:B------:R-:W3:Y:S03]  /*0270*/  LDG.E R9, desc[UR4][R18.64] ;  /* 0x0000000412097981 */ /* 0x000ee6000c1e1900 */
[----:B------:R-:W-:Y:S01]  /*0280*/  VIADD R29, R8, 0xfffffffd ;  /* 0xfffffffd081d7836 */ /* 0x000fe20000000000 */
[----:B------:R1:W4:Y:S01]  /*0290*/  LDG.E R11, desc[UR4][R24.64] ;  /* 0x00000004180b7981 */ /* 0x000322000c1e1900 */
[----:B------:R-:W-:-:S04]  /*02a0*/  IMAD.WIDE.U32 R22, R23, 0x4, R12 ;  /* 0x0000000417167825 */ /* 0x000fc800078e000c */
[--C-:B------:R-:W-:Y:S01]  /*02b0*/  IMAD.WIDE.U32 R28, R29, 0x4, R12.reuse ;  /* 0x000000041d1c7825 */ /* 0x100fe200078e000c */
[----:B------:R-:W5:Y:S03]  /*02c0*/  LDG.E R3, desc[UR4][R22.64] ;  /* 0x0000000416037981 */ /* 0x000f66000c1e1900 */
[C---:B------:R-:W-:Y:S01]  /*02d0*/  VIADD R21, R8.reuse, 0xffffffff ;  /* 0xffffffff08157836 */ /* 0x040fe20000000000 */
[----:B------:R-:W5:Y:S01]  /*02e0*/  LDG.E R6, desc[UR4][R28.64] ;  /* 0x000000041c067981 */ /* 0x000f62000c1e1900 */
[----:B0-----:R-:W-:-:S04]  /*02f0*/  IMAD.WIDE.U32 R16, R8, 0x4, R12 ;  /* 0x0000000408107825 */ /* 0x001fc800078e000c */
[--C-:B------:R-:W-:Y:S01]  /*0300*/  IMAD.WIDE.U32 R20, R21, 0x4, R12.reuse ;  /* 0x0000000415147825 */ /* 0x100fe200078e000c */
[----:B------:R0:W5:Y:S03]  /*0310*/  LDG.E R19, desc[UR4][R16.64] ;  /* 0x0000000410137981 */ /* 0x000166000c1e1900 */
[C---:B------:R-:W-:Y:S01]  /*0320*/  VIADD R27, R8.reuse, 0x1 ;  /* 0x00000001081b7836 */ /* 0x040fe20000000000 */
[----:B------:R0:W5:Y:S01]  /*0330*/  LDG.E R26, desc[UR4][R20.64] ;  /* 0x00000004141a7981 */ /* 0x000162000c1e1900 */
[----:B-1----:R-:W-:Y:S02]  /*0340*/  IADD3 R25, PT, PT, R8, 0x2, RZ ;  /* 0x0000000208197810 */ /* 0x002fe40007ffe0ff */
[----:B0-----:R-:W-:-:S04]  /*0350*/  IMAD.WIDE.U32 R16, R27, 0x4, R12 ;  /* 0x000000041b107825 */ /* 0x001fc800078e000c */
[C---:B------:R-:W-:Y:S01]  /*0360*/  VIADD R27, R8.reuse, 0x3 ;  /* 0x00000003081b7836 */ /* 0x040fe20000000000 */
[----:B------:R0:W5:Y:S01]  /*0370*/  LDG.E R18, desc[UR4][R16.64] ;  /* 0x0000000410127981 */ /* 0x000162000c1e1900 */
[----:B------:R-:W-:Y:S01]  /*0380*/  IMAD.WIDE.U32 R24, R25, 0x4, R12 ;  /* 0x0000000419187825 */ /* 0x000fe200078e000c */
[----:B------:R-:W-:-:S03]  /*0390*/  IADD3 R21, PT, PT, R8, 0x5, RZ ;  /* 0x0000000508157810 */ /* 0x000fc60007ffe0ff */
[--C-:B------:R-:W-:Y:S02]  /*03a0*/  IMAD.WIDE.U32 R28, R27, 0x4, R12.reuse ;  /* 0x000000041b1c7825 */ /* 0x100fe400078e000c */
[----:B------:R1:W5:Y:S02]  /*03b0*/  LDG.E R27, desc[UR4][R24.64] ;  /* 0x00000004181b7981 */ /* 0x000364000c1e1900 */
[----:B------:R-:W-:Y:S02]  /*03c0*/  VIADD R23, R8, 0x4 ;  /* 0x0000000408177836 */ /* 0x000fe40000000000 */
[--C-:B------:R-:W-:Y:S01]  /*03d0*/  IMAD.WIDE.U32 R20, R21, 0x4, R12.reuse ;  /* 0x0000000415147825 */ /* 0x100fe200078e000c */
[----:B------:R-:W5:Y:S03]  /*03e0*/  LDG.E R28, desc[UR4][R28.64] ;  /* 0x000000041c1c7981 */ /* 0x000f66000c1e1900 */
[----:B------:R-:W-:-:S02]  /*03f0*/  IMAD.WIDE.U32 R22, R23, 0x4, R12 ;  /* 0x0000000417167825 */ /* 0x000fc400078e000c */
[----:B------:R-:W5:Y:S02]  /*0400*/  LDG.E R20, desc[UR4][R20.64] ;  /* 0x0000000414147981 */ /* 0x000f64000c1e1900 */
[C---:B0-----:R-:W-:Y:S02]  /*0410*/  VIADD R17, R8.reuse, 0x6 ;  /* 0x0000000608117836 */ /* 0x041fe40000000000 */
[----:B------:R0:W5:Y:S01]  /*0420*/  LDG.E R29, desc[UR4][R22.64] ;  /* 0x00000004161d7981 */ /* 0x000162000c1e1900 */
[C---:B------:R-:W-:Y:S01]  /*0430*/  VIADD R16, R8.reuse, 0x7 ;  /* 0x0000000708107836 */ /* 0x040fe20000000000 */
[----:B-1----:R-:W-:-:S05]  /*0440*/  IADD3 R25, PT, PT, R8, 0x8, RZ ;  /* 0x0000000808197810 */ /* 0x002fca0007ffe0ff */
[----:B0-----:R-:W-:-:S04]  /*0450*/  IMAD.WIDE.U32 R22, R25, 0x4, R12 ;  /* 0x0000000419167825 */ /* 0x001fc800078e000c */
[----:B------:R-:W-:Y:S02]  /*0460*/  VIADD R25, R8, 0x9 ;  /* 0x0000000908197836 */ /* 0x000fe40000000000 */
[----:B------:R-:W5:Y:S02]  /*0470*/  LDG.E R22, desc[UR4][R22.64] ;  /* 0x0000000416167981 */ /* 0x000f64000c1e1900 */
[----:B------:R-:W-:-:S06]  /*0480*/  IMAD.WIDE.U32 R24, R25, 0x4, R12 ;  /* 0x0000000419187825 */ /* 0x000fcc00078e000c */
[----:B------:R-:W5:Y:S01]  /*0490*/  LDG.E R24, desc[UR4][R24.64] ;  /* 0x0000000418187981 */ /* 0x000f62000c1e1900 */
[----:B--2---:R-:W-:-:S05]  /*04a0*/  FMNMX R14, RZ, R14, !PT ;  /* 0x0000000eff0e7209 */ /* 0x004fca0007800000 */
[----:B------:R-:W-:Y:S01]  /*04b0*/  FADD R21, R14, R15 ;  /* 0x0000000f0e157221 */ /* 0x000fe20000000000 */
[----:B------:R-:W-:-:S04]  /*04c0*/  IMAD.WIDE.U32 R14, R17, 0x4, R12 ;  /* 0x00000004110e7825 */ /* 0x000fc800078e000c */
[----:B------:R-:W-:Y:S02]  /*04d0*/  IMAD.WIDE.U32 R16, R16, 0x4, R12 ;  /* 0x0000000410107825 */ /* 0x000fe400078e000c */
[----:B------:R-:W2:Y:S04]  /*04e0*/  LDG.E R14, desc[UR4][R14.64] ;  /* 0x000000040e0e7981 */ /* 0x000ea8000c1e1900 */
[----:B------:R-:W2:Y:S01]  /*04f0*/  LDG.E R16, desc[UR4][R16.64] ;  /* 0x0000000410107981 */ /* 0x000ea2000c1e1900 */
[----:B---3--:R-:W-:Y:S02]  /*0500*/  FMNMX R9, RZ, R9, !PT ;  /* 0x00000009ff097209 */ /* 0x008fe40007800000 */
[----:B----4-:R-:W-:-:S03]  /*0510*/  FMNMX R11, RZ, R11, !PT ;  /* 0x0000000bff0b7209 */ /* 0x010fc60007800000 */
[----:B------:R-:W-:Y:S01]  /*0520*/  FADD R9, R21, R9 ;  /* 0x0000000915097221 */ /* 0x000fe20000000000 */
[----:B-----5:R-:W-:-:S03]  /*0530*/  FMNMX R6, RZ, R6, !PT ;  /* 0x00000006ff067209 */ /* 0x020fc60007800000 */
[----:B------:R-:W-:Y:S01]  /*0540*/  FADD R9, R9, R11 ;  /* 0x0000000b09097221 */ /* 0x000fe20000000000 */
[----:B------:R-:W-:-:S03]  /*0550*/  FMNMX R3, RZ, R3, !PT ;  /* 0x00000003ff037209 */ /* 0x000fc60007800000 */
[----:B------:R-:W-:-:S04]  /*0560*/  FADD R6, R9, R6 ;  /* 0x0000000609067221 */ /* 0x000fc80000000000 */
[----:B------:R-:W-:Y:S01]  /*0570*/  FADD R3, R6, R3 ;  /* 0x0000000306037221 */ /* 0x000fe20000000000 */
[----:B------:R-:W-:Y:S02]  /*0580*/  FMNMX R26, RZ, R26, !PT ;  /* 0x0000001aff1a7209 */ /* 0x000fe40007800000 */
[----:B------:R-:W-:-:S03]  /*0590*/  FMNMX R6, RZ, R19, !PT ;  /* 0x00000013ff067209 */ /* 0x000fc60007800000 */
[----:B------:R-:W-:-:S04]  /*05a0*/  FADD R3, R3, R26 ;  /* 0x0000001a03037221 */ /* 0x000fc80000000000 */
[----:B------:R-:W-:Y:S01]  /*05b0*/  FADD R3, R3, R6 ;  /* 0x0000000603037221 */ /* 0x000fe20000000000 */
[----:B------:R-:W-:-:S05]  /*05c0*/  FMNMX R18, RZ, R18, !PT ;  /* 0x00000012ff127209 */ /* 0x000fca0007800000 */
[----:B------:R-:W-:Y:S01]  /*05d0*/  FADD R3, R3, R18 ;  /* 0x0000001203037221 */ /* 0x000fe20000000000 */
[----:B------:R-:W-:Y:S02]  /*05e0*/  FMNMX R6, RZ, R27, !PT ;  /* 0x0000001bff067209 */ /* 0x000fe40007800000 */
[----:B------:R-:W-:-:S03]  /*05f0*/  FMNMX R28, RZ, R28, !PT ;  /* 0x0000001cff1c7209 */ /* 0x000fc60007800000 */
[----:B------:R-:W-:-:S04]  /*0600*/  FADD R3, R3, R6 ;  /* 0x0000000603037221 */ /* 0x000fc80000000000 */
[----:B------:R-:W-:Y:S01]  /*0610*/  FADD R3, R3, R28 ;  /* 0x0000001c03037221 */ /* 0x000fe20000000000 */
[----:B------:R-:W-:Y:S02]  /*0620*/  FMNMX R20, RZ, R20, !PT ;  /* 0x00000014ff147209 */ /* 0x000fe40007800000 */
[----:B------:R-:W-:Y:S01]  /*0630*/  FMNMX R6, RZ, R29, !PT ;  /* 0x0000001dff067209 */ /* 0x000fe20007800000 */
[----:B------:R-:W-:-:S04]  /*0640*/  VIADD R10, R10, 0x10 ;  /* 0x000000100a0a7836 */ /* 0x000fc80000000000 */
[----:B------:R-:W-:Y:S01]  /*0650*/  FADD R3, R3, R6 ;  /* 0x0000000603037221 */ /* 0x000fe20000000000 */
[----:B------:R-:W-:-:S03]  /*0660*/  ISETP.NE.AND P2, PT, R10, RZ, PT ;  /* 0x000000ff0a00720c */ /* 0x000fc60003f45270 */
[----:B------:R-:W-:Y:S01]  /*0670*/  FADD R3, R3, R20 ;  /* 0x0000001403037221 */ /* 0x000fe20000000000 */
[----:B------:R-:W-:Y:S02]  /*0680*/  FMNMX R22, RZ, R22, !PT ;  /* 0x00000016ff167209 */ /* 0x000fe40007800000 */
[----:B------:R-:W-:Y:S02]  /*0690*/  IADD3 R8, PT, PT, R8, 0x10, RZ ;  /* 0x0000001008087810 */ /* 0x000fe40007ffe0ff */
[----:B------:R-:W-:Y:S02]  /*06a0*/  FMNMX R24, RZ, R24, !PT ;  /* 0x00000018ff187209 */ /* 0x000fe40007800000 */
[----:B--2---:R-:W-:Y:S02]  /*06b0*/  FMNMX R14, RZ, R14, !PT ;  /* 0x0000000eff0e7209 */ /* 0x004fe40007800000 */
[----:B------:R-:W-:-:S03]  /*06c0*/  FMNMX R16, RZ, R16, !PT ;  /* 0x00000010ff107209 */ /* 0x000fc60007800000 */
[----:B------:R-:W-:-:S04]  /*06d0*/  FADD R3, R3, R14 ;  /* 0x0000000e03037221 */ /* 0x000fc80000000000 */
[----:B------:R-:W-:-:S04]  /*06e0*/  FADD R3, R3, R16 ;  /* 0x0000001003037221 */ /* 0x000fc80000000000 */
[----:B------:R-:W-:-:S04]  /*06f0*/  FADD R3, R3, R22 ;  /* 0x0000001603037221 */ /* 0x000fc80000000000 */
[----:B------:R-:W-:Y:S01]  /*0700*/  FADD R15, R3, R24 ;  /* 0x00000018030f7221 */ /* 0x000fe20000000000 */
[----:B------:R-:W-:Y:S06]  /*0710*/  @P2 BRA `(.L_x_57) ;  /* 0xfffffff800b42947 */ /* 0x000fec000383ffff */
.L_x_56:
[----:B------:R-:W-:Y:S05]  /*0720*/  BSYNC.RECONVERGENT B1 ;  /* 0x0000000000017941 */ /* 0x000fea0003800200 */
.L_x_55:
[----:B------:R-:W-:Y:S05]  /*0730*/  @!P1 BRA `(.L_x_54) ;  /* 0x00000004005c9947 */ /* 0x000fea0003800000 */
[----:B------:R-:W-:Y:S01]  /*0740*/  ISETP.GE.U32.AND P1, PT, R5, 0x8, PT ;  /* 0x000000080500780c */ /* 0x000fe20003f26070 */
[----:B------:R-:W-:Y:S01]  /*0750*/  BSSY.RECONVERGENT B1, `(.L_x_58) ;  /* 0x000002d000017945 */ /* 0x000fe20003800200 */
[----:B------:R-:W-:-:S04]  /*0760*/  LOP3.LUT R6, R2, 0x7, RZ, 0xc0, !PT ;  /* 0x0000000702067812 */ /* 0x000fc800078ec0ff */
[----:B------:R-:W-:-:S07]  /*0770*/  ISETP.NE.AND P2, PT, R6, RZ, PT ;  /* 0x000000ff0600720c */ /* 0x000fce0003f45270 */
[----:B------:R-:W-:Y:S06]  /*0780*/  @!P1 BRA `(.L_x_59) ;  /* 0x0000000000a49947 */ /* 0x000fec0003800000 */
[----:B------:R-:W-:-:S04]  /*0790*/  IMAD.IADD R11, R4, 0x1, R7 ;  /* 0x00000001040b7824 */ /* 0x000fc800078e0207 */
[C---:B------:R-:W-:Y:S01]  /*07a0*/  VIADD R19, R11.reuse, 0x1 ;  /* 0x000000010b137836 */ /* 0x040fe20000000000 */
[C---:B------:R-:W-:Y:S01]  /*07b0*/  IADD3 R21, PT, PT, R11.reuse, 0x2, RZ ;  /* 0x000000020b157810 */ /* 0x040fe20007ffe0ff */
[----:B------:R-:W-:-:S04]  /*07c0*/  IMAD.WIDE.U32 R8, R11, 0x4, R12 ;  /* 0x000000040b087825 */ /* 0x000fc800078e000c */
[--C-:B------:R-:W-:Y:S01]  /*07d0*/  IMAD.WIDE.U32 R18, R19, 0x4, R12.reuse ;  /* 0x0000000413127825 */ /* 0x100fe200078e000c */
[----:B------:R0:W2:Y:S03]  /*07e0*/  LDG.E R3, desc[UR4][R8.64] ;  /* 0x0000000408037981 */ /* 0x0000a6000c1e1900 */
[----:B------:R-:W-:Y:S01]  /*07f0*/  VIADD R23, R11, 0x3 ;  /* 0x000000030b177836 */ /* 0x000fe20000000000 */
[----:B------:R1:W3:Y:S01]  /*0800*/  LDG.E R5, desc[UR4][R18.64] ;  /* 0x0000000412057981 */ /* 0x0002e2000c1e1900 */
[----:B------:R-:W-:Y:S01]  /*0810*/  IMAD.WIDE.U32 R20, R21, 0x4, R12 ;  /* 0x0000000415147825 */ /* 0x000fe200078e000c */
[----:B------:R-:W-:-:S03]  /*0820*/  IADD3 R25, PT, PT, R11, 0x5, RZ ;  /* 0x000000050b197810 */ /* 0x000fc60007ffe0ff */
[----:B------:R-:W-:Y:S02]  /*0830*/  VIADD R17, R11, 0x4 ;  /* 0x000000040b117836 */ /* 0x000fe40000000000 */
[--C-:B------:R-:W-:Y:S01]  /*0840*/  IMAD.WIDE.U32 R22, R23, 0x4, R12.reuse ;  /* 0x0000000417167825 */ /* 0x100fe200078e000c */
[----:B------:R-:W4:Y:S03]  /*0850*/  LDG.E R20, desc[UR4][R20.64] ;  /* 0x0000000414147981 */ /* 0x000f26000c1e1900 */
[----:B------:R-:W-:Y:S02]  /*0860*/  IMAD.WIDE.U32 R16, R17, 0x4, R12 ;  /* 0x0000000411107825 */ /* 0x000fe400078e000c */
[----:B------:R-:W5:Y:S02]  /*0870*/  LDG.E R22, desc[UR4][R22.64] ;  /* 0x0000000416167981 */ /* 0x000f64000c1e1900 */
[----:B------:R-:W-:-:S02]  /*0880*/  VIADD R27, R11, 0x6 ;  /* 0x000000060b1b7836 */ /* 0x000fc40000000000 */
[--C-:B0-----:R-:W-:Y:S01]  /*0890*/  IMAD.WIDE.U32 R8, R25, 0x4, R12.reuse ;  /* 0x0000000419087825 */ /* 0x101fe200078e000c */
[----:B------:R-:W5:Y:S03]  /*08a0*/  LDG.E R16, desc[UR4][R16.64] ;  /* 0x0000000410107981 */ /* 0x000f66000c1e1900 */
[----:B------:R-:W-:Y:S02]  /*08b0*/  VIADD R25, R11, 0x7 ;  /* 0x000000070b197836 */ /* 0x000fe40000000000 */
[--C-:B------:R-:W-:Y:S01]  /*08c0*/  IMAD.WIDE.U32 R10, R27, 0x4, R12.reuse ;  /* 0x000000041b0a7825 */ /* 0x100fe200078e000c */
[----:B------:R-:W5:Y:S03]  /*08d0*/  LDG.E R8, desc[UR4][R8.64] ;  /* 0x0000000408087981 */ /* 0x000f66000c1e1900 */
[----:B-1----:R-:W-:-:S02]  /*08e0*/  IMAD.WIDE.U32 R18, R25, 0x4, R12 ;  /* 0x0000000419127825 */ /* 0x002fc400078e000c */
[----:B------:R-:W5:Y:S04]  /*08f0*/  LDG.E R10, desc[UR4][R10.64] ;  /* 0x000000040a0a7981 */ /* 0x000f68000c1e1900 */
[----:B------:R-:W5:Y:S01]  /*0900*/  LDG.E R18, desc[UR4][R18.64] ;  /* 0x0000000412127981 */ /* 0x000f62000c1e1900 */
[----:B------:R-:W-:Y:S02]  /*0910*/  IADD3 R7, PT, PT, R7, 0x8, RZ ;  /* 0x0000000807077810 */ /* 0x000fe40007ffe0ff */
[----:B--2---:R-:W-:Y:S02]  /*0920*/  FMNMX R14, RZ, R3, !PT ;  /* 0x00000003ff0e7209 */ /* 0x004fe40007800000 */
[----:B---3--:R-:W-:-:S03]  /*0930*/  FMNMX R5, RZ, R5, !PT ;  /* 0x00000005ff057209 */ /* 0x008fc60007800000 */
[----:B------:R-:W-:-:S04]  /*0940*/  FADD R14, R15, R14 ;  /* 0x0000000e0f0e7221 */ /* 0x000fc80000000000 */
[----:B------:R-:W-:Y:S01]  /*0950*/  FADD R5, R14, R5 ;  /* 0x000000050e057221 */ /* 0x000fe20000000000 */
[----:B----4-:R-:W-:Y:S02]  /*0960*/  FMNMX R20, RZ, R20, !PT ;  /* 0x00000014ff147209 */ /* 0x010fe40007800000 */
[----:B-----5:R-:W-:-:S03]  /*0970*/  FMNMX R22, RZ, R22, !PT ;  /* 0x00000016ff167209 */ /* 0x020fc60007800000 */
[----:B------:R-:W-:Y:S01]  /*0980*/  FADD R5, R5, R20 ;  /* 0x0000001405057221 */ /* 0x000fe20000000000 */
[----:B------:R-:W-:-:S03]  /*0990*/  FMNMX R16, RZ, R16, !PT ;  /* 0x00000010ff107209 */ /* 0x000fc60007800000 */
[----:B------:R-:W-:-:S04]  /*09a0*/  FADD R5, R5, R22 ;  /* 0x0000001605057221 */ /* 0x000fc80000000000 */
[----:B------:R-:W-:Y:S01]  /*09b0*/  FADD R5, R5, R16 ;  /* 0x0000001005057221 */ /* 0x000fe20000000000 */
[----:B------:R-:W-:Y:S02]  /*09c0*/  FMNMX R8, RZ, R8, !PT ;  /* 0x00000008ff087209 */ /* 0x000fe40007800000 */
[----:B------:R-:W-:-:S03]  /*09d0*/  FMNMX R10, RZ, R10, !PT ;  /* 0x0000000aff0a7209 */ /* 0x000fc60007800000 */
[----:B------:R-:W-:Y:S01]  /*09e0*/  FADD R5, R5, R8 ;  /* 0x0000000805057221 */ /* 0x000fe20000000000 */
[----:B------:R-:W-:-:S03]  /*09f0*/  FMNMX R18, RZ, R18, !PT ;  /* 0x00000012ff127209 */ /* 0x000fc60007800000 */
[----:B------:R-:W-:-:S04]  /*0a00*/  FADD R5, R5, R10 ;  /* 0x0000000a05057221 */ /* 0x000fc80000000000 */
[----:B------:R-:W-:-:S07]  /*0a10*/  FADD R15, R5, R18 ;  /* 0x00000012050f7221 */ /* 0x000fce0000000000 */
.L_x_59:
[----:B------:R-:W-:Y:S05]  /*0a20*/  BSYNC.RECONVERGENT B1 ;  /* 0x0000000000017941 */ /* 0x000fea0003800200 */
.L_x_58:
        /* <DEDUP_REMOVED lines=10> */
[--C-:B------:R-:W-:Y:S02]  /*0ad0*/  IMAD.WIDE.U32 R10, R11, 0x4, R12.reuse ;  /* 0x000000040b0a7825 */ /* 0x100fe400078e000c */
[----:B------:R-:W2:Y:S02]  /*0ae0*/  LDG.E R8, desc[UR4][R8.64] ;  /* 0x0000000408087981 */ /* 0x000ea4000c1e1900 */
[----:B------:R-:W-:Y:S02]  /*0af0*/  VIADD R19, R5, 0x3 ;  /* 0x0000000305137836 */ /* 0x000fe40000000000 */
[--C-:B------:R-:W-:Y:S01]  /*0b00*/  IMAD.WIDE.U32 R16, R17, 0x4, R12.reuse ;  /* 0x0000000411107825 */ /* 0x100fe200078e000c */
[----:B------:R-:W3:Y:S03]  /*0b10*/  LDG.E R10, desc[UR4][R10.64] ;  /* 0x000000040a0a7981 */ /* 0x000ee6000c1e1900 */
[----:B------:R-:W-:-:S02]  /*0b20*/  IMAD.WIDE.U32 R18, R19, 0x4, R12 ;  /* 0x0000000413127825 */ /* 0x000fc400078e000c */
[----:B------:R-:W4:Y:S04]  /*0b30*/  LDG.E R16, desc[UR4][R16.64] ;  /* 0x0000000410107981 */ /* 0x000f28000c1e1900 */
[----:B------:R-:W5:Y:S01]  /*0b40*/  LDG.E R18, desc[UR4][R18.64] ;  /* 0x0000000412127981 */ /* 0x000f62000c1e1900 */
[----:B------:R-:W-:Y:S01]  /*0b50*/  VIADD R7, R7, 0x4 ;  /* 0x0000000407077836 */ /* 0x000fe20000000000 */
[----:B--2---:R-:W-:Y:S02]  /*0b60*/  FMNMX R6, RZ, R8, !PT ;  /* 0x00000008ff067209 */ /* 0x004fe40007800000 */
[----:B---3--:R-:W-:-:S03]  /*0b70*/  FMNMX R5, RZ, R10, !PT ;  /* 0x0000000aff057209 */ /* 0x008fc60007800000 */
[----:B------:R-:W-:Y:S01]  /*0b80*/  FADD R6, R15, R6 ;  /* 0x000000060f067221 */ /* 0x000fe20000000000 */
[----:B----4-:R-:W-:-:S03]  /*0b90*/  FMNMX R14, RZ, R16, !PT ;  /* 0x00000010ff0e7209 */ /* 0x010fc60007800000 */
[----:B------:R-:W-:Y:S01]  /*0ba0*/  FADD R5, R6, R5 ;  /* 0x0000000506057221 */ /* 0x000fe20000000000 */
[----:B-----5:R-:W-:-:S03]  /*0bb0*/  FMNMX R6, RZ, R18, !PT ;  /* 0x00000012ff067209 */ /* 0x020fc60007800000 */
[----:B------:R-:W-:-:S04]  /*0bc0*/  FADD R5, R5, R14 ;  /* 0x0000000e05057221 */ /* 0x000fc80000000000 */
[----:B------:R-:W-:-:S07]  /*0bd0*/  FADD R15, R5, R6 ;  /* 0x00000006050f7221 */ /* 0x000fce0000000000 */
.L_x_61:
[----:B------:R-:W-:Y:S05]  /*0be0*/  BSYNC.RECONVERGENT B1 ;  /* 0x0000000000017941 */ /* 0x000fea0003800200 */
.L_x_60:
[----:B------:R-:W-:Y:S05]  /*0bf0*/  @!P2 BRA `(.L_x_54) ;  /* 0x00000000002ca947 */ /* 0x000fea0003800000 */
[----:B------:R-:W-:Y:S01]  /*0c00*/  IMAD R5, R2, 0x3, R7 ;  /* 0x0000000302057824 */ /* 0x000fe200078e0207 */
[----:B------:R-:W-:-:S07]  /*0c10*/  IADD3 R3, PT, PT, -R3, RZ, RZ ;  /* 0x000000ff03037210 */ /* 0x000fce0007ffe1ff */
.L_x_62:
[----:B------:R-:W-:-:S04]  /*0c20*/  VIADD R7, R5, 0x2 ;  /* 0x0000000205077836 */ /* 0x000fc80000000000 */
[----:B------:R-:W-:-:S06]  /*0c30*/  IMAD.WIDE.U32 R6, R7, 0x4, R12 ;  /* 0x0000000407067825 */ /* 0x000fcc00078e000c */
[----:B------:R-:W2:Y:S01]  /*0c40*/  LDG.E R6, desc[UR4][R6.64] ;  /* 0x0000000406067981 */ /* 0x000ea2000c1e1900 */
[----:B------:R-:W-:Y:S01]  /*0c50*/  VIADD R3, R3, 0x1 ;  /* 0x0000000103037836 */ /* 0x000fe20000000000 */
[----:B------:R-:W-:-:S04]  /*0c60*/  IADD3 R5, PT, PT, R5, 0x1, RZ ;  /* 0x0000000105057810 */ /* 0x000fc80007ffe0ff */
[----:B------:R-:W-:Y:S02]  /*0c70*/  ISETP.NE.AND P1, PT, R3, RZ, PT ;  /* 0x000000ff0300720c */ /* 0x000fe40003f25270 */
[----:B--2---:R-:W-:-:S05]  /*0c80*/  FMNMX R8, RZ, R6, !PT ;  /* 0x00000006ff087209 */ /* 0x004fca0007800000 */
[----:B------:R-:W-:-:S06]  /*0c90*/  FADD R15, R8, R15 ;  /* 0x0000000f080f7221 */ /* 0x000fcc0000000000 */
[----:B------:R-:W-:Y:S05]  /*0ca0*/  @P1 BRA `(.L_x_62) ;  /* 0xfffffffc00dc1947 */ /* 0x000fea000383ffff */
.L_x_54:
[----:B------:R-:W-:Y:S05]  /*0cb0*/  BSYNC.RECONVERGENT B0 ;  /* 0x0000000000007941 */ /* 0x000fea0003800200 */
.L_x_53:
[----:B------:R-:W-:-:S13]  /*0cc0*/  FSETP.GT.AND P1, PT, R15, RZ, PT ;  /* 0x000000ff0f00720b */ /* 0x000fda0003f24000 */
[----:B------:R-:W-:Y:S05]  /*0cd0*/  @P1 BRA `(.L_x_63) ;  /* 0x0000000000fc1947 */ /* 0x000fea0003800000 */
[----:B------:R-:W-:Y:S05]  /*0ce0*/  @!P0 EXIT ;  /* 0x000000000000894d */ /* 0x000fea0003800000 */
[----:B------:R-:W-:Y:S01]  /*0cf0*/  VIADD R3, R0, 0x1800000 ;  /* 0x0180000000037836 */ /* 0x000fe20000000000 */
[----:B------:R-:W-:Y:S04]  /*0d00*/  BSSY.RECONVERGENT B0, `(.L_x_64) ;  /* 0x000000b000007945 */ /* 0x000fe80003800200 */
[----:B------:R-:W-:-:S04]  /*0d10*/  LOP3.LUT R3, R3, 0x7f800000, RZ, 0xc0, !PT ;  /* 0x7f80000003037812 */ /* 0x000fc800078ec0ff */
[----:B------:R-:W-:-:S13]  /*0d20*/  ISETP.GT.U32.AND P0, PT, R3, 0x1ffffff, PT ;  /* 0x01ffffff0300780c */ /* 0x000fda0003f04070 */
[----:B------:R-:W-:Y:S05]  /*0d30*/  @P0 BRA `(.L_x_65) ;  /* 0x00000000000c0947 */ /* 0x000fea0003800000 */
[----:B------:R-:W-:-:S07]  /*0d40*/  MOV R4, 0xd60 ;  /* 0x00000d6000047802 */ /* 0x000fce0000000f00 */
[----:B------:R-:W-:Y:S05]  /*0d50*/  CALL.REL.NOINC `($__internal_2_$__cuda_sm20_rcp_rn_f32_slowpath) ;  /* 0x0000000800d47944 */ /* 0x000fea0003c00000 */
[----:B------:R-:W-:Y:S05]  /*0d60*/  BRA `(.L_x_66) ;  /* 0x0000000000107947 */ /* 0x000fea0003800000 */
.L_x_65:
[----:B------:R-:W0:Y:S02]  /*0d70*/  MUFU.RCP R7, R0 ;  /* 0x0000000000077308 */ /* 0x000e240000001000 */
[----:B0-----:R-:W-:-:S04]  /*0d80*/  FFMA R3, R0, R7, -1 ;  /* 0xbf80000000037423 */ /* 0x001fc80000000007 */
[----:B------:R-:W-:-:S04]  /*0d90*/  FADD.FTZ R4, -R3, -RZ ;  /* 0x800000ff03047221 */ /* 0x000fc80000010100 */
[----:B------:R-:W-:-:S07]  /*0da0*/  FFMA R7, R7, R4, R7 ;  /* 0x0000000407077223 */ /* 0x000fce0000000007 */
.L_x_66:
[----:B------:R-:W-:Y:S05]  /*0db0*/  BSYNC.RECONVERGENT B0 ;  /* 0x0000000000007941 */ /* 0x000fea0003800200 */
.L_x_64:
[C---:B------:R-:W-:Y:S01]  /*0dc0*/  ISETP.GE.U32.AND P1, PT, R2.reuse, 0x8, PT ;  /* 0x000000080200780c */ /* 0x040fe20003f26070 */
[----:B------:R-:W-:Y:S01]  /*0dd0*/  BSSY.RECONVERGENT B0, `(.L_x_67) ;  /* 0x0000018000007945 */ /* 0x000fe20003800200 */
[----:B------:R-:W-:Y:S01]  /*0de0*/  LOP3.LUT R8, R2, 0x7, RZ, 0xc0, !PT ;  /* 0x0000000702087812 */ /* 0x000fe200078ec0ff */
[----:B------:R-:W-:-:S03]  /*0df0*/  IMAD.MOV.U32 R9, RZ, RZ, RZ ;  /* 0x000000ffff097224 */ /* 0x000fc600078e00ff */
[----:B------:R-:W-:-:S07]  /*0e00*/  ISETP.NE.AND P0, PT, R8, RZ, PT ;  /* 0x000000ff0800720c */ /* 0x000fce0003f05270 */
[----:B------:R-:W-:Y:S06]  /*0e10*/  @!P1 BRA `(.L_x_68) ;  /* 0x00000000004c9947 */ /* 0x000fec0003800000 */
[----:B------:R-:W-:Y:S02]  /*0e20*/  LOP3.LUT R9, R2, 0xfffffff8, RZ, 0xc0, !PT ;  /* 0xfffffff802097812 */ /* 0x000fe400078ec0ff */
[----:B------:R-:W-:-:S03]  /*0e30*/  IADD3 R3, P1, PT, R12, 0x14, RZ ;  /* 0x000000140c037810 */ /* 0x000fc60007f3e0ff */
[----:B------:R-:W-:Y:S01]  /*0e40*/  IMAD.MOV R0, RZ, RZ, -R9 ;  /* 0x000000ffff007224 */ /* 0x000fe200078e0a09 */
[----:B------:R-:W-:-:S09]  /*0e50*/  IADD3.X R6, PT, PT, RZ, R13, RZ, P1, !PT ;  /* 0x0000000dff067210 */ /* 0x000fd20000ffe4ff */
.L_x_69:
[----:B0-----:R-:W-:Y:S01]  /*0e60*/  IMAD.MOV.U32 R4, RZ, RZ, R3 ;  /* 0x000000ffff047224 */ /* 0x001fe200078e0003 */
[----:B------:R-:W-:Y:S01]  /*0e70*/  MOV R5, R6 ;  /* 0x0000000600057202 */ /* 0x000fe20000000f00 */
[----:B------:R-:W-:-:S03]  /*0e80*/  VIADD R0, R0, 0x8 ;  /* 0x0000000800007836 */ /* 0x000fc60000000000 */
[----:B------:R-:W-:Y:S01]  /*0e90*/  IADD3 R3, P2, PT, R4, 0x20, RZ ;  /* 0x0000002004037810 */ /* 0x000fe20007f5e0ff */
[----:B------:R0:W-:Y:S01]  /*0ea0*/  STG.E desc[UR4][R4.64+-0xc], R7 ;  /* 0xfffff40704007986 */ /* 0x0001e2000c101904 */
[----:B------:R-:W-:-:S03]  /*0eb0*/  ISETP.NE.AND P1, PT, R0, RZ, PT ;  /* 0x000000ff0000720c */ /* 0x000fc60003f25270 */
[----:B------:R0:W-:Y:S01]  /*0ec0*/  STG.E desc[UR4][R4.64+-0x8], R7 ;  /* 0xfffff80704007986 */ /* 0x0001e2000c101904 */
[----:B------:R-:W-:-:S03]  /*0ed0*/  IMAD.X R6, RZ, RZ, R5, P2 ;  /* 0x000000ffff067224 */ /* 0x000fc600010e0605 */
[----:B------:R0:W-:Y:S04]  /*0ee0*/  STG.E desc[UR4][R4.64+-0x4], R7 ;  /* 0xfffffc0704007986 */ /* 0x0001e8000c101904 */
[----:B------:R0:W-:Y:S04]  /*0ef0*/  STG.E desc[UR4][R4.64], R7 ;  /* 0x0000000704007986 */ /* 0x0001e8000c101904 */
[----:B------:R0:W-:Y:S04]  /*0f00*/  STG.E desc[UR4][R4.64+0x4], R7 ;  /* 0x0000040704007986 */ /* 0x0001e8000c101904 */
[----:B------:R0:W-:Y:S04]  /*0f10*/  STG.E desc[UR4][R4.64+0x8], R7 ;  /* 0x0000080704007986 */ /* 0x0001e8000c101904 */
[----:B------:R0:W-:Y:S04]  /*0f20*/  STG.E desc[UR4][R4.64+0xc], R7 ;  /* 0x00000c0704007986 */ /* 0x0001e8000c101904 */
[----:B------:R0:W-:Y:S01]  /*0f30*/  STG.E desc[UR4][R4.64+0x10], R7 ;  /* 0x0000100704007986 */ /* 0x0001e2000c101904 */
[----:B------:R-:W-:Y:S05]  /*0f40*/  @P1 BRA `(.L_x_69) ;  /* 0xfffffffc00c41947 */ /* 0x000fea000383ffff */
.L_x_68:
[----:B------:R-:W-:Y:S05]  /*0f50*/  BSYNC.RECONVERGENT B0 ;  /* 0x0000000000007941 */ /* 0x000fea0003800200 */
.L_x_67:
[----:B------:R-:W-:Y:S05]  /*0f60*/  @!P0 EXIT ;  /* 0x000000000000894d */ /* 0x000fea0003800000 */
[----:B------:R-:W-:Y:S02]  /*0f70*/  ISETP.GE.U32.AND P1, PT, R8, 0x4, PT ;  /* 0x000000040800780c */ /* 0x000fe40003f26070 */
[----:B------:R-:W-:-:S04]  /*0f80*/  LOP3.LUT R0, R2, 0x3, RZ, 0xc0, !PT ;  /* 0x0000000302007812 */ /* 0x000fc800078ec0ff */
[----:B------:R-:W-:-:S07]  /*0f90*/  ISETP.NE.AND P0, PT, R0, RZ, PT ;  /* 0x000000ff0000720c */ /* 0x000fce0003f05270 */
[----:B0-----:R-:W-:-:S05]  /*0fa0*/  @P1 IMAD.WIDE.U32 R4, R9, 0x4, R12 ;  /* 0x0000000409041825 */ /* 0x001fca00078e000c */
[----:B------:R0:W-:Y:S04]  /*0fb0*/  @P1 STG.E desc[UR4][R4.64+0x8], R7 ;  /* 0x0000080704001986 */ /* 0x0001e8000c101904 */
[----:B------:R0:W-:Y:S04]  /*0fc0*/  @P1 STG.E desc[UR4][R4.64+0xc], R7 ;  /* 0x00000c0704001986 */ /* 0x0001e8000c101904 */
[----:B------:R0:W-:Y:S04]  /*0fd0*/  @P1 STG.E desc[UR4][R4.64+0x10], R7 ;  /* 0x0000100704001986 */ /* 0x0001e8000c101904 */
[----:B------:R0:W-:Y:S01]  /*0fe0*/  @P1 STG.E desc[UR4][R4.64+0x14], R7 ;  /* 0x0000140704001986 */ /* 0x0001e2000c101904 */
[----:B------:R-:W-:Y:S05]  /*0ff0*/  @!P0 EXIT ;  /* 0x000000000000894d */ /* 0x000fea0003800000 */
[----:B------:R-:W-:Y:S02]  /*1000*/  ISETP.NE.AND P0, PT, R0, 0x1, PT ;  /* 0x000000010000780c */ /* 0x000fe40003f05270 */
[----:B------:R-:W-:Y:S02]  /*1010*/  LOP3.LUT R2, R2, 0x1, RZ, 0xc0, !PT ;  /* 0x0000000102027812 */ /* 0x000fe400078ec0ff */
[----:B------:R-:W-:Y:S02]  /*1020*/  @P1 IADD3 R9, PT, PT, R9, 0x4, RZ ;  /* 0x0000000409091810 */ /* 0x000fe40007ffe0ff */
[----:B------:R-:W-:-:S07]  /*1030*/  ISETP.NE.U32.AND P1, PT, R2, 0x1, PT ;  /* 0x000000010200780c */ /* 0x000fce0003f25070 */
[----:B------:R-:W-:-:S04]  /*1040*/  @P0 IMAD.WIDE.U32 R2, R9, 0x4, R12 ;  /* 0x0000000409020825 */ /* 0x000fc800078e000c */
[----:B------:R-:W-:Y:S01]  /*1050*/  @P0 VIADD R0, R9, 0x2 ;  /* 0x0000000209000836 */ /* 0x000fe20000000000 */
[----:B------:R1:W-:Y:S03]  /*1060*/  @P0 STG.E desc[UR4][R2.64+0x8], R7 ;  /* 0x0000080702000986 */ /* 0x0003e6000c101904 */
[----:B------:R-:W-:Y:S01]  /*1070*/  @P0 IMAD.MOV.U32 R9, RZ, RZ, R0 ;  /* 0x000000ffff090224 */ /* 0x000fe200078e0000 */
[----:B------:R1:W-:Y:S01]  /*1080*/  @P0 STG.E desc[UR4][R2.64+0xc], R7 ;  /* 0x00000c0702000986 */ /* 0x0003e2000c101904 */
[----:B------:R-:W-:Y:S05]  /*1090*/  @P1 EXIT ;  /* 0x000000000000194d */ /* 0x000fea0003800000 */
[----:B------:R-:W-:-:S05]  /*10a0*/  IMAD.WIDE.U32 R12, R9, 0x4, R12 ;  /* 0x00000004090c7825 */ /* 0x000fca00078e000c */
[----:B------:R-:W-:Y:S01]  /*10b0*/  STG.E desc[UR4][R12.64+0x8], R7 ;  /* 0x000008070c007986 */ /* 0x000fe2000c101904 */
[----:B------:R-:W-:Y:S05]  /*10c0*/  EXIT ;  /* 0x000000000000794d */ /* 0x000fea0003800000 */
.L_x_63:
[----:B------:R-:W-:Y:S05]  /*10d0*/  @!P0 EXIT ;  /* 0x000000000000894d */ /* 0x000fea0003800000 */
[C---:B------:R-:W-:Y:S01]  /*10e0*/  ISETP.GE.U32.AND P0, PT, R2.reuse, 0x4, PT ;  /* 0x000000040200780c */ /* 0x040fe20003f06070 */
[----:B------:R-:W-:Y:S01]  /*10f0*/  BSSY.RECONVERGENT B0, `(.L_x_70) ;  /* 0x0000058000007945 */ /* 0x000fe20003800200 */
[----:B------:R-:W-:Y:S01]  /*1100*/  HFMA2 R5, -RZ, RZ, 0, 0 ;  /* 0x00000000ff057431 */ /* 0x000fe200000001ff */
[----:B------:R-:W-:-:S10]  /*1110*/  LOP3.LUT R3, R2, 0x3, RZ, 0xc0, !PT ;  /* 0x0000000302037812 */ /* 0x000fd400078ec0ff */
[----:B------:R-:W-:Y:S05]  /*1120*/  @!P0 BRA `(.L_x_71) ;  /* 0x0000000400508947 */ /* 0x000fea0003800000 */
[----:B------:R-:W-:Y:S02]  /*1130*/  IADD3 R16, P0, PT, R12, 0xc, RZ ;  /* 0x0000000c0c107810 */ /* 0x000fe40007f1e0ff */
[----:B------:R-:W-:-:S03]  /*1140*/  LOP3.LUT R5, R2, 0xfffffffc, RZ, 0xc0, !PT ;  /* 0xfffffffc02057812 */ /* 0x000fc600078ec0ff */
[----:B------:R-:W-:Y:S02]  /*1150*/  IMAD.X R19, RZ, RZ, R13, P0 ;  /* 0x000000ffff137224 */ /* 0x000fe400000e060d */
[----:B------:R-:W-:-:S07]  /*1160*/  IMAD.MOV R8, RZ, RZ, -R5 ;  /* 0x000000ffff087224 */ /* 0x000fce00078e0a05 */
.L_x_80:
[----:B------:R-:W-:-:S05]  /*1170*/  IMAD.WIDE.U32 R6, R4, 0x4, R12 ;  /* 0x0000000404067825 */ /* 0x000fca00078e000c */
[----:B------:R0:W2:Y:S01]  /*1180*/  LDG.E R0, desc[UR4][R6.64] ;  /* 0x0000000406007981 */ /* 0x0000a2000c1e1900 */
[----:B------:R-:W1:Y:S01]  /*1190*/  MUFU.RCP R10, R15 ;  /* 0x0000000f000a7308 */ /* 0x000e620000001000 */
[----:B------:R-:W-:Y:S01]  /*11a0*/  BSSY.RECONVERGENT B1, `(.L_x_72) ;  /* 0x000000e000017945 */ /* 0x000fe20003800200 */
[----:B0-----:R-:W-:Y:S02]  /*11b0*/  IMAD.MOV.U32 R6, RZ, RZ, R16 ;  /* 0x000000ffff067224 */ /* 0x001fe400078e0010 */
[----:B------:R-:W-:Y:S02]  /*11c0*/  IMAD.MOV.U32 R7, RZ, RZ, R19 ;  /* 0x000000ffff077224 */ /* 0x000fe400078e0013 */
[----:B-1----:R-:W-:-:S04]  /*11d0*/  FFMA R9, R10, -R15, 1 ;  /* 0x3f8000000a097423 */ /* 0x002fc8000000080f */
[----:B------:R-:W-:Y:S01]  /*11e0*/  FFMA R11, R10, R9, R10 ;  /* 0x000000090a0b7223 */ /* 0x000fe2000000000a */
[----:B------:R-:W-:Y:S02]  /*11f0*/  IADD3 R9, PT, PT, R4, 0x3, RZ ;  /* 0x0000000304097810 */ /* 0x000fe40007ffe0ff */
[----:B--2---:R-:W-:-:S04]  /*1200*/  FMNMX R0, RZ, R0, !PT ;  /* 0x00000000ff007209 */ /* 0x004fc80007800000 */
[----:B------:R-:W0:Y:S01]  /*1210*/  FCHK P0, R0, R15 ;  /* 0x0000000f00007302 */ /* 0x000e220000000000 */
[----:B------:R-:W-:-:S04]  /*1220*/  FFMA R10, R0, R11, RZ ;  /* 0x0000000b000a7223 */ /* 0x000fc800000000ff */
[----:B------:R-:W-:-:S04]  /*1230*/  FFMA R14, R10, -R15, R0 ;  /* 0x8000000f0a0e7223 */ /* 0x000fc80000000000 */
[----:B------:R-:W-:Y:S01]  /*1240*/  FFMA R17, R11, R14, R10 ;  /* 0x0000000e0b117223 */ /* 0x000fe2000000000a */
[----:B0-----:R-:W-:Y:S06]  /*1250*/  @!P0 BRA `(.L_x_73) ;  /* 0x0000000000088947 */ /* 0x001fec0003800000 */
[----:B------:R-:W-:-:S07]  /*1260*/  MOV R10, 0x1280 ;  /* 0x00001280000a7802 */ /* 0x000fce0000000f00 */
[----:B------:R-:W-:Y:S05]  /*1270*/  CALL.REL.NOINC `($__internal_3_$__cuda_sm3x_div_rn_noftz_f32_slowpath) ;  /* 0x0000000800607944 */ /* 0x000fea0003c00000 */
.L_x_73:
[----:B------:R-:W-:Y:S05]  /*1280*/  BSYNC.RECONVERGENT B1 ;  /* 0x0000000000017941 */ /* 0x000fea0003800200 */
.L_x_72:
[----:B------:R-:W-:Y:S01]  /*1290*/  IADD3 R11, PT, PT, R4, 0x1, RZ ;  /* 0x00000001040b7810 */ /* 0x000fe20007ffe0ff */
[----:B------:R0:W-:Y:S04]  /*12a0*/  STG.E desc[UR4][R6.64+-0x4], R17 ;  /* 0xfffffc1106007986 */ /* 0x0001e8000c101904 */
[----:B------:R-:W-:-:S06]  /*12b0*/  IMAD.WIDE.U32 R10, R11, 0x4, R12 ;  /* 0x000000040b0a7825 */ /* 0x000fcc00078e000c */
[----:B------:R-:W2:Y:S01]  /*12c0*/  LDG.E R10, desc[UR4][R10.64] ;  /* 0x000000040a0a7981 */ /* 0x000ea2000c1e1900 */
[----:B------:R-:W1:Y:S01]  /*12d0*/  MUFU.RCP R0, R15 ;  /* 0x0000000f00007308 */ /* 0x000e620000001000 */
[----:B------:R-:W-:Y:S01]  /*12e0*/  BSSY.RECONVERGENT B1, `(.L_x_74) ;  /* 0x000000d000017945 */ /* 0x000fe20003800200 */
[----:B-1----:R-:W-:-:S04]  /*12f0*/  FFMA R19, R0, -R15, 1 ;  /* 0x3f80000000137423 */ /* 0x002fc8000000080f */
[----:B------:R-:W-:Y:S01]  /*1300*/  FFMA R0, R0, R19, R0 ;  /* 0x0000001300007223 */ /* 0x000fe20000000000 */
[----:B--2---:R-:W-:-:S04]  /*1310*/  FMNMX R21, RZ, R10, !PT ;  /* 0x0000000aff157209 */ /* 0x004fc80007800000 */
[----:B------:R-:W1:Y:S01]  /*1320*/  FCHK P0, R21, R15 ;  /* 0x0000000f15007302 */ /* 0x000e620000000000 */
[----:B------:R-:W-:-:S04]  /*1330*/  FFMA R14, R0, R21, RZ ;  /* 0x00000015000e7223 */ /* 0x000fc800000000ff */
[----:B------:R-:W-:-:S04]  /*1340*/  FFMA R19, R14, -R15, R21 ;  /* 0x8000000f0e137223 */ /* 0x000fc80000000015 */
[----:B------:R-:W-:Y:S01]  /*1350*/  FFMA R19, R0, R19, R14 ;  /* 0x0000001300137223 */ /* 0x000fe2000000000e */
[----:B01----:R-:W-:Y:S06]  /*1360*/  @!P0 BRA `(.L_x_75) ;  /* 0x0000000000108947 */ /* 0x003fec0003800000 */
[----:B------:R-:W-:Y:S01]  /*1370*/  IMAD.MOV.U32 R0, RZ, RZ, R21 ;  /* 0x000000ffff007224 */ /* 0x000fe200078e0015 */
[----:B------:R-:W-:-:S07]  /*1380*/  MOV R10, 0x13a0 ;  /* 0x000013a0000a7802 */ /* 0x000fce0000000f00 */
[----:B------:R-:W-:Y:S05]  /*1390*/  CALL.REL.NOINC `($__internal_3_$__cuda_sm3x_div_rn_noftz_f32_slowpath) ;  /* 0x0000000800187944 */ /* 0x000fea0003c00000 */
[----:B------:R-:W-:-:S07]  /*13a0*/  IMAD.MOV.U32 R19, RZ, RZ, R17 ;  /* 0x000000ffff137224 */ /* 0x000fce00078e0011 */
.L_x_75:
[----:B------:R-:W-:Y:S05]  /*13b0*/  BSYNC.RECONVERGENT B1 ;  /* 0x0000000000017941 */ /* 0x000fea0003800200 */
.L_x_74:
        /* <DEDUP_REMOVED lines=17> */
.L_x_77:
[----:B------:R-:W-:Y:S05]  /*14d0*/  BSYNC.RECONVERGENT B1 ;  /* 0x0000000000017941 */ /* 0x000fea0003800200 */
.L_x_76:
[----:B------:R-:W-:Y:S01]  /*14e0*/  IMAD.WIDE.U32 R10, R9, 0x4, R12 ;  /* 0x00000004090a7825 */ /* 0x000fe200078e000c */
[----:B------:R0:W-:Y:S05]  /*14f0*/  STG.E desc[UR4][R6.64+0x4], R17 ;  /* 0x0000041106007986 */ /* 0x0001ea000c101904 */
        /* <DEDUP_REMOVED lines=14> */
[----:B------:R-:W-:-:S07]  /*15e0*/  MOV R9, R17 ;  /* 0x0000001100097202 */ /* 0x000fce0000000f00 */
.L_x_79:
[----:B------:R-:W-:Y:S05]  /*15f0*/  BSYNC.RECONVERGENT B1 ;  /* 0x0000000000017941 */ /* 0x000fea0003800200 */
.L_x_78:
[----:B------:R0:W-:Y:S01]  /*1600*/  STG.E desc[UR4][R6.64+0x8], R9 ;  /* 0x0000080906007986 */ /* 0x0001e2000c101904 */
[----:B------:R-:W-:Y:S01]  /*1610*/  VIADD R8, R8, 0x4 ;  /* 0x0000000408087836 */ /* 0x000fe20000000000 */
[----:B------:R-:W-:Y:S02]  /*1620*/  IADD3 R16, P1, PT, R6, 0x10, RZ ;  /* 0x0000001006107810 */ /* 0x000fe40007f3e0ff */
[----:B------:R-:W-:Y:S02]  /*1630*/  IADD3 R4, PT, PT, R4, 0x4, RZ ;  /* 0x0000000404047810 */ /* 0x000fe40007ffe0ff */
[----:B------:R-:W-:Y:S01]  /*1640*/  ISETP.NE.AND P0, PT, R8, RZ, PT ;  /* 0x000000ff0800720c */ /* 0x000fe20003f05270 */
[----:B------:R-:W-:-:S12]  /*1650*/  IMAD.X R19, RZ, RZ, R7, P1 ;  /* 0x000000ffff137224 */ /* 0x000fd800008e0607 */
[----:B0-----:R-:W-:Y:S05]  /*1660*/  @P0 BRA `(.L_x_80) ;  /* 0xfffffff800c00947 */ /* 0x001fea000383ffff */
.L_x_71:
[----:B------:R-:W-:Y:S05]  /*1670*/  BSYNC.RECONVERGENT B0 ;  /* 0x0000000000007941 */ /* 0x000fea0003800200 */
.L_x_70:
[----:B------:R-:W-:-:S13]  /*1680*/  ISETP.NE.AND P0, PT, R3, RZ, PT ;  /* 0x000000ff0300720c */ /* 0x000fda0003f05270 */
[----:B------:R-:W-:Y:S05]  /*1690*/  @!P0 EXIT ;  /* 0x000000000000894d */ /* 0x000fea0003800000 */
[----:B------:R-:W-:-:S04]  /*16a0*/  IMAD.WIDE.U32 R6, R5, 0x4, R12 ;  /* 0x0000000405067825 */ /* 0x000fc800078e000c */
[----:B------:R-:W-:Y:S01]  /*16b0*/  IMAD R2, R2, 0x3, R5 ;  /* 0x0000000302027824 */ /* 0x000fe200078e0205 */
[----:B------:R-:W-:Y:S01]  /*16c0*/  IADD3 R4, P0, PT, R6, 0x8, RZ ;  /* 0x0000000806047810 */ /* 0x000fe20007f1e0ff */
[----:B------:R-:W-:-:S04]  /*16d0*/  IMAD.MOV R3, RZ, RZ, -R3 ;  /* 0x000000ffff037224 */ /* 0x000fc800078e0a03 */
[----:B------:R-:W-:-:S08]  /*16e0*/  IMAD.X R5, RZ, RZ, R7, P0 ;  /* 0x000000ffff057224 */ /* 0x000fd000000e0607 */
.L_x_83:
[----:B------:R-:W-:-:S05]  /*16f0*/  IADD3 R7, PT, PT, R2, 0x2, RZ ;  /* 0x0000000202077810 */ /* 0x000fca0007ffe0ff */
[----:B------:R-:W-:-:S06]  /*1700*/  IMAD.WIDE.U32 R6, R7, 0x4, R12 ;  /* 0x0000000407067825 */ /* 0x000fcc00078e000c */
[----:B------:R-:W2:Y:S01]  /*1710*/  LDG.E R6, desc[UR4][R6.64] ;  /* 0x0000000406067981 */ /* 0x000ea2000c1e1900 */
[----:B------:R-:W0:Y:S01]  /*1720*/  MUFU.RCP R0, R15 ;  /* 0x0000000f00007308 */ /* 0x000e220000001000 */
[----:B------:R-:W-:Y:S01]  /*1730*/  BSSY.RECONVERGENT B0, `(.L_x_81) ;  /* 0x000000d000007945 */ /* 0x000fe20003800200 */
[----:B0-----:R-:W-:-:S04]  /*1740*/  FFMA R9, R0, -R15, 1 ;  /* 0x3f80000000097423 */ /* 0x001fc8000000080f */
[----:B------:R-:W-:Y:S01]  /*1750*/  FFMA R0, R0, R9, R0 ;  /* 0x0000000900007223 */ /* 0x000fe20000000000 */
[----:B--2---:R-:W-:-:S04]  /*1760*/  FMNMX R11, RZ, R6, !PT ;  /* 0x00000006ff0b7209 */ /* 0x004fc80007800000 */
[----:B------:R-:W0:Y:S01]  /*1770*/  FCHK P0, R11, R15 ;  /* 0x0000000f0b007302 */ /* 0x000e220000000000 */
[----:B------:R-:W-:-:S04]  /*1780*/  FFMA R8, R0, R11, RZ ;  /* 0x0000000b00087223 */ /* 0x000fc800000000ff */
[----:B------:R-:W-:-:S04]  /*1790*/  FFMA R9, R8, -R15, R11 ;  /* 0x8000000f08097223 */ /* 0x000fc8000000000b */
[----:B------:R-:W-:Y:S01]  /*17a0*/  FFMA R9, R0, R9, R8 ;  /* 0x0000000900097223 */ /* 0x000fe20000000008 */
[----:B0-----:R-:W-:Y:S06]  /*17b0*/  @!P0 BRA `(.L_x_82) ;  /* 0x0000000000108947 */ /* 0x001fec0003800000 */
[----:B------:R-:W-:Y:S01]  /*17c0*/  IMAD.MOV.U32 R0, RZ, RZ, R11 ;  /* 0x000000ffff007224 */ /* 0x000fe200078e000b */
[----:B------:R-:W-:-:S07]  /*17d0*/  MOV R10, 0x17f0 ;  /* 0x000017f0000a7802 */ /* 0x000fce0000000f00 */
[----:B------:R-:W-:Y:S05]  /*17e0*/  CALL.REL.NOINC `($__internal_3_$__cuda_sm3x_div_rn_noftz_f32_slowpath) ;  /* 0x0000000400047944 */ /* 0x000fea0003c00000 */
[----:B------:R-:W-:-:S07]  /*17f0*/  MOV R9, R17 ;  /* 0x0000001100097202 */ /* 0x000fce0000000f00 */
.L_x_82:
[----:B------:R-:W-:Y:S05]  /*1800*/  BSYNC.RECONVERGENT B0 ;  /* 0x0000000000007941 */ /* 0x000fea0003800200 */
.L_x_81:
[----:B------:R-:W-:Y:S01]  /*1810*/  VIADD R3, R3, 0x1 ;  /* 0x0000000103037836 */ /* 0x000fe20000000000 */
[----:B------:R-:W-:Y:S01]  /*1820*/  IADD3 R0, P1, PT, R4, 0x4, RZ ;  /* 0x0000000404007810 */ /* 0x000fe20007f3e0ff */
[----:B------:R0:W-:Y:S03]  /*1830*/  STG.E desc[UR4][R4.64], R9 ;  /* 0x0000000904007986 */ /* 0x0001e6000c101904 */
[----:B------:R-:W-:Y:S02]  /*1840*/  ISETP.NE.AND P0, PT, R3, RZ, PT ;  /* 0x000000ff0300720c */ /* 0x000fe40003f05270 */
[----:B------:R-:W-:-:S11]  /*1850*/  IADD3.X R6, PT, PT, RZ, R5, RZ, P1, !PT ;  /* 0x00000005ff067210 */ /* 0x000fd60000ffe4ff */
[----:B0-----:R-:W-:Y:S05]  /*1860*/  @!P0 EXIT ;  /* 0x000000000000894d */ /* 0x001fea0003800000 */
[----:B------:R-:W-:Y:S01]  /*1870*/  VIADD R2, R2, 0x1 ;  /* 0x0000000102027836 */ /* 0x000fe20000000000 */
[----:B------:R-:W-:Y:S01]  /*1880*/  MOV R4, R0 ;  /* 0x0000000000047202 */ /* 0x000fe20000000f00 */
[----:B------:R-:W-:Y:S01]  /*1890*/  IMAD.MOV.U32 R5, RZ, RZ, R6 ;  /* 0x000000ffff057224 */ /* 0x000fe200078e0006 */
[----:B------:R-:W-:Y:S06]  /*18a0*/  BRA `(.L_x_83) ;  /* 0xfffffffc00907947 */ /* 0x000fec000383ffff */
        .weak           $__internal_2_$__cuda_sm20_rcp_rn_f32_slowpath
        .type           $__internal_2_$__cuda_sm20_rcp_rn_f32_slowpath,@function
        .size           $__internal_2_$__cuda_sm20_rcp_rn_f32_slowpath,($__internal_3_$__cuda_sm3x_div_rn_noftz_f32_slowpath - $__internal_2_$__cuda_sm20_rcp_rn_f32_slowpath)
$__internal_2_$__cuda_sm20_rcp_rn_f32_slowpath:
[----:B------:R-:W-:Y:S01]  /*18b0*/  SHF.L.U32 R3, R0, 0x1, RZ ;  /* 0x0000000100037819 */ /* 0x000fe200000006ff */
[----:B------:R-:W-:Y:S03]  /*18c0*/  BSSY.RECONVERGENT B1, `(.L_x_84) ;  /* 0x0000030000017945 */ /* 0x000fe60003800200 */
[----:B------:R-:W-:-:S04]  /*18d0*/  SHF.R.U32.HI R3, RZ, 0x18, R3 ;  /* 0x00000018ff037819 */ /* 0x000fc80000011603 */
[----:B------:R-:W-:-:S13]  /*18e0*/  ISETP.NE.U32.AND P0, PT, R3, RZ, PT ;  /* 0x000000ff0300720c */ /* 0x000fda0003f05070 */
[----:B------:R-:W-:Y:S05]  /*18f0*/  @P0 BRA `(.L_x_85) ;  /* 0x0000000000280947 */ /* 0x000fea0003800000 */
[----:B------:R-:W-:-:S05]  /*1900*/  IMAD.SHL.U32 R3, R0, 0x2, RZ ;  /* 0x0000000200037824 */ /* 0x000fca00078e00ff */
[----:B------:R-:W-:-:S13]  /*1910*/  ISETP.NE.AND P0, PT, R3, RZ, PT ;  /* 0x000000ff0300720c */ /* 0x000fda0003f05270 */
[----:B------:R-:W-:Y:S01]  /*1920*/  @P0 FFMA R6, R0, 1.84467440737095516160e+19, RZ ;  /* 0x5f80000000060823 */ /* 0x000fe200000000ff */
[----:B------:R-:W-:Y:S08]  /*1930*/  @!P0 MUFU.RCP R5, R0 ;  /* 0x0000000000058308 */ /* 0x000ff00000001000 */
[----:B------:R-:W0:Y:S02]  /*1940*/  @P0 MUFU.RCP R3, R6 ;  /* 0x0000000600030308 */ /* 0x000e240000001000 */
[----:B0-----:R-:W-:-:S04]  /*1950*/  @P0 FFMA R7, R6, R3, -1 ;  /* 0xbf80000006070423 */ /* 0x001fc80000000003 */
[----:B------:R-:W-:-:S04]  /*1960*/  @P0 FADD.FTZ R8, -R7, -RZ ;  /* 0x800000ff07080221 */ /* 0x000fc80000010100 */
[----:B------:R-:W-:-:S04]  /*1970*/  @P0 FFMA R3, R3, R8, R3 ;  /* 0x0000000803030223 */ /* 0x000fc80000000003 */
[----:B------:R-:W-:Y:S01]  /*1980*/  @P0 FFMA R5, R3, 1.84467440737095516160e+19, RZ ;  /* 0x5f80000003050823 */ /* 0x000fe200000000ff */
[----:B------:R-:W-:Y:S06]  /*1990*/  BRA `(.L_x_86) ;  /* 0x0000000000887947 */ /* 0x000fec0003800000 */
.L_x_85:
[----:B------:R-:W-:-:S04]  /*19a0*/  IADD3 R5, PT, PT, R3, -0xfd, RZ ;  /* 0xffffff0303057810 */ /* 0x000fc80007ffe0ff */
[----:B------:R-:W-:-:S13]  /*19b0*/  ISETP.GT.U32.AND P0, PT, R5, 0x1, PT ;  /* 0x000000010500780c */ /* 0x000fda0003f04070 */
[----:B------:R-:W-:Y:S05]  /*19c0*/  @P0 BRA `(.L_x_87) ;  /* 0x0000000000780947 */ /* 0x000fea0003800000 */
[----:B------:R-:W-:Y:S01]  /*19d0*/  LOP3.LUT R6, R0, 0x7fffff, RZ, 0xc0, !PT ;  /* 0x007fffff00067812 */ /* 0x000fe200078ec0ff */
[----:B------:R-:W-:Y:S01]  /*19e0*/  IMAD.MOV.U32 R10, RZ, RZ, 0x3 ;  /* 0x00000003ff0a7424 */ /* 0x000fe200078e00ff */
[----:B------:R-:W-:Y:S02]  /*19f0*/  IADD3 R3, PT, PT, R3, -0xfc, RZ ;  /* 0xffffff0403037810 */ /* 0x000fe40007ffe0ff */
[----:B------:R-:W-:Y:S02]  /*1a00*/  LOP3.LUT R6, R6, 0x3f800000, RZ, 0xfc, !PT ;  /* 0x3f80000006067812 */ /* 0x000fe400078efcff */
[----:B------:R-:W-:Y:S02]  /*1a10*/  SHF.L.U32 R11, R10, R5, RZ ;  /* 0x000000050a0b7219 */ /* 0x000fe400000006ff */
[----:B------:R-:W0:Y:S02]  /*1a20*/  MUFU.RCP R7, R6 ;  /* 0x0000000600077308 */ /* 0x000e240000001000 */
[----:B0-----:R-:W-:-:S04]  /*1a30*/  FFMA R8, R6, R7, -1 ;  /* 0xbf80000006087423 */ /* 0x001fc80000000007 */
[----:B------:R-:W-:-:S04]  /*1a40*/  FADD.FTZ R8, -R8, -RZ ;  /* 0x800000ff08087221 */ /* 0x000fc80000010100 */
[CCC-:B------:R-:W-:Y:S01]  /*1a50*/  FFMA.RM R9, R7.reuse, R8.reuse, R7.reuse ;  /* 0x0000000807097223 */ /* 0x1c0fe20000004007 */
[----:B------:R-:W-:-:S04]  /*1a60*/  FFMA.RP R8, R7, R8, R7 ;  /* 0x0000000807087223 */ /* 0x000fc80000008007 */
[C---:B------:R-:W-:Y:S02]  /*1a70*/  LOP3.LUT R7, R9.reuse, 0x7fffff, RZ, 0xc0, !PT ;  /* 0x007fffff09077812 */ /* 0x040fe400078ec0ff */
[----:B------:R-:W-:Y:S02]  /*1a80*/  FSETP.NEU.FTZ.AND P0, PT, R9, R8, PT ;  /* 0x000000080900720b */ /* 0x000fe40003f1d000 */
[----:B------:R-:W-:Y:S02]  /*1a90*/  LOP3.LUT R8, R7, 0x800000, RZ, 0xfc, !PT ;  /* 0x0080000007087812 */ /* 0x000fe400078efcff */
[----:B------:R-:W-:Y:S02]  /*1aa0*/  SEL R7, RZ, 0xffffffff, !P0 ;  /* 0xffffffffff077807 */ /* 0x000fe40004000000 */
[----:B------:R-:W-:Y:S02]  /*1ab0*/  LOP3.LUT R6, R11, R8, RZ, 0xc0, !PT ;  /* 0x000000080b067212 */ /* 0x000fe400078ec0ff */
[----:B------:R-:W-:-:S02]  /*1ac0*/  IADD3 R7, PT, PT, -R7, RZ, RZ ;  /* 0x000000ff07077210 */ /* 0x000fc40007ffe1ff */
[-C--:B------:R-:W-:Y:S02]  /*1ad0*/  SHF.R.U32.HI R6, RZ, R5.reuse, R6 ;  /* 0x00000005ff067219 */ /* 0x080fe40000011606 */
[--C-:B------:R-:W-:Y:S02]  /*1ae0*/  LOP3.LUT P1, RZ, R7, R5, R8.reuse, 0xf8, !PT ;  /* 0x0000000507ff7212 */ /* 0x100fe4000782f808 */
[C---:B------:R-:W-:Y:S02]  /*1af0*/  LOP3.LUT P0, RZ, R6.reuse, 0x1, RZ, 0xc0, !PT ;  /* 0x0000000106ff7812 */ /* 0x040fe4000780c0ff */
[----:B------:R-:W-:Y:S02]  /*1b00*/  LOP3.LUT P2, RZ, R6, 0x2, RZ, 0xc0, !PT ;  /* 0x0000000206ff7812 */ /* 0x000fe4000784c0ff */
[----:B------:R-:W-:Y:S02]  /*1b10*/  SHF.R.U32.HI R3, RZ, R3, R8 ;  /* 0x00000003ff037219 */ /* 0x000fe40000011608 */
[----:B------:R-:W-:-:S02]  /*1b20*/  PLOP3.LUT P0, PT, P0, P1, P2, 0xe0, 0x0 ;  /* 0x000000000000781c */ /* 0x000fc40000703c20 */
[----:B------:R-:W-:Y:S02]  /*1b30*/  LOP3.LUT P1, RZ, R0, 0x7fffff, RZ, 0xc0, !PT ;  /* 0x007fffff00ff7812 */ /* 0x000fe4000782c0ff */
[----:B------:R-:W-:-:S05]  /*1b40*/  SEL R5, RZ, 0x1, !P0 ;  /* 0x00000001ff057807 */ /* 0x000fca0004000000 */
[----:B------:R-:W-:-:S05]  /*1b50*/  IMAD.MOV R5, RZ, RZ, -R5 ;  /* 0x000000ffff057224 */ /* 0x000fca00078e0a05 */
[----:B------:R-:W-:-:S13]  /*1b60*/  ISETP.GE.AND P0, PT, R5, RZ, PT ;  /* 0x000000ff0500720c */ /* 0x000fda0003f06270 */
[----:B------:R-:W-:-:S05]  /*1b70*/  @!P0 VIADD R3, R3, 0x1 ;  /* 0x0000000103038836 */ /* 0x000fca0000000000 */
[----:B------:R-:W-:-:S04]  /*1b80*/  @!P1 SHF.L.U32 R3, R3, 0x1, RZ ;  /* 0x0000000103039819 */ /* 0x000fc800000006ff */
[----:B------:R-:W-:Y:S01]  /*1b90*/  LOP3.LUT R5, R3, 0x80000000, R0, 0xf8, !PT ;  /* 0x8000000003057812 */ /* 0x000fe200078ef800 */
[----:B------:R-:W-:Y:S06]  /*1ba0*/  BRA `(.L_x_86) ;  /* 0x0000000000047947 */ /* 0x000fec0003800000 */
.L_x_87:
[----:B------:R0:W1:Y:S02]  /*1bb0*/  MUFU.RCP R5, R0 ;  /* 0x0000000000057308 */ /* 0x0000640000001000 */
.L_x_86:
[----:B------:R-:W-:Y:S05]  /*1bc0*/  BSYNC.RECONVERGENT B1 ;  /* 0x0000000000017941 */ /* 0x000fea0003800200 */
.L_x_84:
[----:B-1----:R-:W-:Y:S02]  /*1bd0*/  IMAD.MOV.U32 R7, RZ, RZ, R5 ;  /* 0x000000ffff077224 */ /* 0x002fe400078e0005 */
[----:B------:R-:W-:-:S04]  /*1be0*/  HFMA2 R5, -RZ, RZ, 0, 0 ;  /* 0x00000000ff057431 */ /* 0x000fc800000001ff */
[----:B0-----:R-:W-:Y:S05]  /*1bf0*/  RET.REL.NODEC R4 `(_Z9rm_kernelPPfj) ;  /* 0xffffffe404007950 */ /* 0x001fea0003c3ffff */
        .weak           $__internal_3_$__cuda_sm3x_div_rn_noftz_f32_slowpath
        .type           $__internal_3_$__cuda_sm3x_div_rn_noftz_f32_slowpath,@function
        .size           $__internal_3_$__cuda_sm3x_div_rn_noftz_f32_slowpath,(.L_x_103 - $__internal_3_$__cuda_sm3x_div_rn_noftz_f32_slowpath)
$__internal_3_$__cuda_sm3x_div_rn_noftz_f32_slowpath:
[--C-:B------:R-:W-:Y:S01]  /*1c00*/  SHF.R.U32.HI R11, RZ, 0x17, R15.reuse ;  /* 0x00000017ff0b7819 */ /* 0x100fe2000001160f */
[----:B------:R-:W-:Y:S01]  /*1c10*/  BSSY.RECONVERGENT B2, `(.L_x_88) ;  /* 0x0000063000027945 */ /* 0x000fe20003800200 */
[----:B------:R-:W-:Y:S01]  /*1c20*/  SHF.R.U32.HI R14, RZ, 0x17, R0 ;  /* 0x00000017ff0e7819 */ /* 0x000fe20000011600 */
[----:B------:R-:W-:Y:S01]  /*1c30*/  IMAD.MOV.U32 R17, RZ, RZ, R15 ;  /* 0x000000ffff117224 */ /* 0x000fe200078e000f */
[----:B------:R-:W-:Y:S02]  /*1c40*/  LOP3.LUT R11, R11, 0xff, RZ, 0xc0, !PT ;  /* 0x000000ff0b0b7812 */ /* 0x000fe400078ec0ff */
[----:B------:R-:W-:-:S03]  /*1c50*/  LOP3.LUT R18, R14, 0xff, RZ, 0xc0, !PT ;  /* 0x000000ff0e127812 */ /* 0x000fc600078ec0ff */
[----:B------:R-:W-:Y:S01]  /*1c60*/  VIADD R19, R11, 0xffffffff ;  /* 0xffffffff0b137836 */ /* 0x000fe20000000000 */
[----:B------:R-:W-:-:S04]  /*1c70*/  IADD3 R16, PT, PT, R18, -0x1, RZ ;  /* 0xffffffff12107810 */ /* 0x000fc80007ffe0ff */
[----:B------:R-:W-:-:S04]  /*1c80*/  ISETP.GT.U32.AND P0, PT, R19, 0xfd, PT ;  /* 0x000000fd1300780c */ /* 0x000fc80003f04070 */
[----:B------:R-:W-:-:S13]  /*1c90*/  ISETP.GT.U32.OR P0, PT, R16, 0xfd, P0 ;  /* 0x000000fd1000780c */ /* 0x000fda0000704470 */
[----:B------:R-:W-:Y:S01]  /*1ca0*/  @!P0 MOV R14, RZ ;  /* 0x000000ff000e8202 */ /* 0x000fe20000000f00 */
[----:B------:R-:W-:Y:S06]  /*1cb0*/  @!P0 BRA `(.L_x_89) ;  /* 0x00000000005c8947 */ /* 0x000fec0003800000 */
        /* <DEDUP_REMOVED lines=18> */
[----:B------:R-:W-:Y:S01]  /*1de0*/  @P0 IMAD.MOV.U32 R14, RZ, RZ, RZ ;  /* 0x000000ffff0e0224 */ /* 0x000fe200078e00ff */
[----:B------:R-:W-:Y:S01]  /*1df0*/  @!P0 MOV R14, 0xffffffc0 ;  /* 0xffffffc0000e8802 */ /* 0x000fe20000000f00 */
[----:B------:R-:W-:Y:S01]  /*1e00*/  @!P0 FFMA R0, R0, 1.84467440737095516160e+19, RZ ;  /* 0x5f80000000008823 */ /* 0x000fe200000000ff */
[----:B------:R-:W-:-:S03]  /*1e10*/  @!P1 FFMA R17, R15, 1.84467440737095516160e+19, RZ ;  /* 0x5f8000000f119823 */ /* 0x000fc600000000ff */
[----:B------:R-:W-:-:S07]  /*1e20*/  @!P1 VIADD R14, R14, 0x40 ;  /* 0x000000400e0e9836 */ /* 0x000fce0000000000 */
.L_x_89:
[----:B------:R-:W-:Y:S01]  /*1e30*/  LEA R16, R11, 0xc0800000, 0x17 ;  /* 0xc08000000b107811 */ /* 0x000fe200078eb8ff */
[----:B------:R-:W-:Y:S03]  /*1e40*/  BSSY.RECONVERGENT B3, `(.L_x_94) ;  /* 0x0000036000037945 */ /* 0x000fe60003800200 */
[----:B------:R-:W-:Y:S01]  /*1e50*/  IADD3 R20, PT, PT, -R16, R17, RZ ;  /* 0x0000001110147210 */ /* 0x000fe20007ffe1ff */
[----:B------:R-:W-:-:S03]  /*1e60*/  VIADD R16, R18, 0xffffff81 ;  /* 0xffffff8112107836 */ /* 0x000fc60000000000 */
[----:B------:R-:W0:Y:S01]  /*1e70*/  MUFU.RCP R17, R20 ;  /* 0x0000001400117308 */ /* 0x000e220000001000 */
[----:B------:R-:W-:Y:S01]  /*1e80*/  FADD.FTZ R19, -R20, -RZ ;  /* 0x800000ff14137221 */ /* 0x000fe20000010100 */
[----:B------:R-:W-:-:S03]  /*1e90*/  IMAD R0, R16, -0x800000, R0 ;  /* 0xff80000010007824 */ /* 0x000fc600078e0200 */
[----:B0-----:R-:W-:-:S04]  /*1ea0*/  FFMA R18, R17, R19, 1 ;  /* 0x3f80000011127423 */ /* 0x001fc80000000013 */
[----:B------:R-:W-:-:S04]  /*1eb0*/  FFMA R17, R17, R18, R17 ;  /* 0x0000001211117223 */ /* 0x000fc80000000011 */
[----:B------:R-:W-:-:S04]  /*1ec0*/  FFMA R18, R0, R17, RZ ;  /* 0x0000001100127223 */ /* 0x000fc800000000ff */
[----:B------:R-:W-:-:S04]  /*1ed0*/  FFMA R21, R19, R18, R0 ;  /* 0x0000001213157223 */ /* 0x000fc80000000000 */
[----:B------:R-:W-:Y:S01]  /*1ee0*/  FFMA R18, R17, R21, R18 ;  /* 0x0000001511127223 */ /* 0x000fe20000000012 */
[----:B------:R-:W-:-:S03]  /*1ef0*/  IADD3 R21, PT, PT, R16, 0x7f, -R11 ;  /* 0x0000007f10157810 */ /* 0x000fc60007ffe80b */
[----:B------:R-:W-:Y:S01]  /*1f00*/  FFMA R19, R19, R18, R0 ;  /* 0x0000001213137223 */ /* 0x000fe20000000000 */
[----:B------:R-:W-:-:S03]  /*1f10*/  IADD3 R21, PT, PT, R21, R14, RZ ;  /* 0x0000000e15157210 */ /* 0x000fc60007ffe0ff */
[----:B------:R-:W-:-:S05]  /*1f20*/  FFMA R0, R17, R19, R18 ;  /* 0x0000001311007223 */ /* 0x000fca0000000012 */
[----:B------:R-:W-:-:S04]  /*1f30*/  SHF.R.U32.HI R11, RZ, 0x17, R0 ;  /* 0x00000017ff0b7819 */ /* 0x000fc80000011600 */
[----:B------:R-:W-:-:S05]  /*1f40*/  LOP3.LUT R11, R11, 0xff, RZ, 0xc0, !PT ;  /* 0x000000ff0b0b7812 */ /* 0x000fca00078ec0ff */
[----:B------:R-:W-:-:S05]  /*1f50*/  IMAD.IADD R16, R11, 0x1, R21 ;  /* 0x000000010b107824 */ /* 0x000fca00078e0215 */
[----:B------:R-:W-:-:S04]  /*1f60*/  IADD3 R11, PT, PT, R16, -0x1, RZ ;  /* 0xffffffff100b7810 */ /* 0x000fc80007ffe0ff */
        /* <DEDUP_REMOVED lines=9> */
[-CC-:B------:R-:W-:Y:S01]  /*2000*/  FFMA.RZ R11, R17, R19.reuse, R18.reuse ;  /* 0x00000013110b7223 */ /* 0x180fe2000000c012 */
[C---:B------:R-:W-:Y:S02]  /*2010*/  ISETP.NE.AND P2, PT, R16.reuse, RZ, PT ;  /* 0x000000ff1000720c */ /* 0x040fe40003f45270 */
[C---:B------:R-:W-:Y:S02]  /*2020*/  ISETP.NE.AND P1, PT, R16.reuse, RZ, PT ;  /* 0x000000ff1000720c */ /* 0x040fe40003f25270 */
[----:B------:R-:W-:Y:S01]  /*2030*/  LOP3.LUT R14, R11, 0x7fffff, RZ, 0xc0, !PT ;  /* 0x007fffff0b0e7812 */ /* 0x000fe200078ec0ff */
[CCC-:B------:R-:W-:Y:S01]  /*2040*/  FFMA.RP R11, R17.reuse, R19.reuse, R18.reuse ;  /* 0x00000013110b7223 */ /* 0x1c0fe20000008012 */
[----:B------:R-:W-:Y:S01]  /*2050*/  FFMA.RM R18, R17, R19, R18 ;  /* 0x0000001311127223 */ /* 0x000fe20000004012 */
[----:B------:R-:W-:Y:S01]  /*2060*/  VIADD R17, R16, 0x20 ;  /* 0x0000002010117836 */ /* 0x000fe20000000000 */
[----:B------:R-:W-:Y:S02]  /*2070*/  LOP3.LUT R14, R14, 0x800000, RZ, 0xfc, !PT ;  /* 0x008000000e0e7812 */ /* 0x000fe400078efcff */
[----:B------:R-:W-:-:S02]  /*2080*/  IADD3 R16, PT, PT, -R16, RZ, RZ ;  /* 0x000000ff10107210 */ /* 0x000fc40007ffe1ff */
[----:B------:R-:W-:Y:S02]  /*2090*/  SHF.L.U32 R17, R14, R17, RZ ;  /* 0x000000110e117219 */ /* 0x000fe400000006ff */
[----:B------:R-:W-:Y:S02]  /*20a0*/  FSETP.NEU.FTZ.AND P0, PT, R11, R18, PT ;  /* 0x000000120b00720b */ /* 0x000fe40003f1d000 */
        /* <DEDUP_REMOVED lines=11> */
.L_x_96:
[----:B------:R-:W-:-:S04]  /*2160*/  LOP3.LUT R0, R0, 0x80000000, RZ, 0xc0, !PT ;  /* 0x8000000000007812 */ /* 0x000fc800078ec0ff */
[----:B------:R-:W-:Y:S01]  /*2170*/  LOP3.LUT R0, R0, 0x7f800000, RZ, 0xfc, !PT ;  /* 0x7f80000000007812 */ /* 0x000fe200078efcff */
[----:B------:R-:W-:Y:S06]  /*2180*/  BRA `(.L_x_97) ;  /* 0x0000000000047947 */ /* 0x000fec0003800000 */
.L_x_95:
[----:B------:R-:W-:-:S07]  /*2190*/  LEA R0, R21, R0, 0x17 ;  /* 0x0000000015007211 */ /* 0x000fce00078eb8ff */
.L_x_97:
[----:B------:R-:W-:Y:S05]  /*21a0*/  BSYNC.RECONVERGENT B3 ;  /* 0x0000000000037941 */ /* 0x000fea0003800200 */
.L_x_94:
[----:B------:R-:W-:Y:S05]  /*21b0*/  BRA `(.L_x_98) ;  /* 0x0000000000207947 */ /* 0x000fea0003800000 */
.L_x_93:
[----:B------:R-:W-:-:S04]  /*21c0*/  LOP3.LUT R0, R17, 0x80000000, R0, 0x48, !PT ;  /* 0x8000000011007812 */ /* 0x000fc800078e4800 */
[----:B------:R-:W-:Y:S01]  /*21d0*/  LOP3.LUT R0, R0, 0x7f800000, RZ, 0xfc, !PT ;  /* 0x7f80000000007812 */ /* 0x000fe200078efcff */
[----:B------:R-:W-:Y:S06]  /*21e0*/  BRA `(.L_x_98) ;  /* 0x0000000000147947 */ /* 0x000fec0003800000 */
.L_x_92:
[----:B------:R-:W-:Y:S01]  /*21f0*/  LOP3.LUT R0, R17, 0x80000000, R0, 0x48, !PT ;  /* 0x8000000011007812 */ /* 0x000fe200078e4800 */
[----:B------:R-:W-:Y:S06]  /*2200*/  BRA `(.L_x_98) ;  /* 0x00000000000c7947 */ /* 0x000fec0003800000 */
.L_x_91:
[----:B------:R-:W0:Y:S01]  /*2210*/  MUFU.RSQ R0, -QNAN ;  /* 0xffc0000000007908 */ /* 0x000e220000001400 */
[----:B------:R-:W-:Y:S05]  /*2220*/  BRA `(.L_x_98) ;  /* 0x0000000000047947 */ /* 0x000fea0003800000 */
.L_x_90:
[----:B------:R-:W-:-:S07]  /*2230*/  FADD.FTZ R0, R0, R15 ;  /* 0x0000000f00007221 */ /* 0x000fce0000010000 */
.L_x_98:
[----:B------:R-:W-:Y:S05]  /*2240*/  BSYNC.RECONVERGENT B2 ;  /* 0x0000000000027941 */ /* 0x000fea0003800200 */
.L_x_88:
[----:B------:R-:W-:Y:S02]  /*2250*/  HFMA2 R11, -RZ, RZ, 0, 0 ;  /* 0x00000000ff0b7431 */ /* 0x000fe400000001ff */
[----:B0-----:R-:W-:Y:S02]  /*2260*/  IMAD.MOV.U32 R17, RZ, RZ, R0 ;  /* 0x000000ffff117224 */ /* 0x001fe400078e0000 */
[----:B------:R-:W-:Y:S05]  /*2270*/  RET.REL.NODEC R10 `(_Z9rm_kernelPPfj) ;  /* 0xffffffdc0a607950 */ /* 0x000fea0003c3ffff */
.L_x_99:
        /* <DEDUP_REMOVED lines=16> */
.L_x_103:


//--------------------- .nv.shared.reserved.0     --------------------------
	.section	.nv.shared.reserved.0,"aw",@nobits
	.weak		__nv_reservedSMEM_offset_0_alias
	.size		__nv_reservedSMEM_offset_0_alias, 0, 64
	.other		__nv_reservedSMEM_offset_0_alias,@"STO_CUDA_RESERVED_SHARED STV_DEFAULT"
__nv_reservedSMEM_offset_0_alias:
	.zero		0
	.zero		64


//--------------------- .nv.constant0._Z20regret_update_kernelPPfj --------------------------
	.section	.nv.constant0._Z20regret_update_kernelPPfj,"a",@progbits
	.sectionflags	@""
	.align	4
.nv.constant0._Z20regret_update_kernelPPfj:
	.zero		908


//--------------------- .nv.constant0._Z10cfv_kernelPP10efg_node_tj --------------------------
	.section	.nv.constant0._Z10cfv_kernelPP10efg_node_tj,"a",@progbits
	.sectionflags	@""
	.align	4
.nv.constant0._Z10cfv_kernelPP10efg_node_tj:
	.zero		908


//--------------------- .nv.constant0._Z9rp_kernelPP10efg_node_tj --------------------------
	.section	.nv.constant0._Z9rp_kernelPP10efg_node_tj,"a",@progbits
	.sectionflags	@""
	.align	4
.nv.constant0._Z9rp_kernelPP10efg_node_tj:
	.zero		908


//--------------------- .nv.constant0._Z23average_strategy_kernelPPfjf --------------------------
	.section	.nv.constant0._Z23average_strategy_kernelPPfjf,"a",@progbits
	.sectionflags	@""
	.align	4
.nv.constant0._Z23average_strategy_kernelPPfjf:
	.zero		912


//--------------------- .nv.constant0._Z9rm_kernelPPfj --------------------------
	.section	.nv.constant0._Z9rm_kernelPPfj,"a",@progbits
	.sectionflags	@""
	.align	4
.nv.constant0._Z9rm_kernelPPfj:
	.zero		908


//--------------------- SYMBOLS --------------------------

	.type		.nv.reservedSmem.offset0,@object
	.size		.nv.reservedSmem.offset0,0x4
